//
// Generated by NVIDIA NVVM Compiler
//
// Compiler Build ID: CL-36424714
// Cuda compilation tools, release 13.0, V13.0.88
// Based on NVVM 20.0.0
//

.version 9.0
.target sm_100
.address_size 64

	// .globl	_Z20process_image_kernelPhS_
// _ZZ20process_image_kernelPhS_E11l_histogram has been demoted
// _ZZ20process_image_kernelPhS_E5l_cdf has been demoted
// _ZZ20process_image_kernelPhS_E3map has been demoted

.visible .entry _Z20process_image_kernelPhS_(
	.param .u64 .ptr .align 1 _Z20process_image_kernelPhS__param_0,
	.param .u64 .ptr .align 1 _Z20process_image_kernelPhS__param_1
)
{
	.reg .pred 	%p<33>;
	.reg .b16 	%rs<17>;
	.reg .b32 	%r<223>;
	.reg .b64 	%rd<38>;
	.reg .b64 	%fd<5>;
	// demoted variable
	.shared .align 4 .b8 _ZZ20process_image_kernelPhS_E11l_histogram[1024];
	// demoted variable
	.shared .align 4 .b8 _ZZ20process_image_kernelPhS_E5l_cdf[1024];
	// demoted variable
	.shared .align 4 .b8 _ZZ20process_image_kernelPhS_E3map[1024];
	ld.param.u64 	%rd10, [_Z20process_image_kernelPhS__param_0];
	ld.param.u64 	%rd11, [_Z20process_image_kernelPhS__param_1];
	cvta.to.global.u64 	%rd1, %rd11;
	cvta.to.global.u64 	%rd2, %rd10;
	mov.u32 	%r222, %tid.x;
	mov.u32 	%r110, %ctaid.x;
	mov.u32 	%r2, %ntid.x;
	shl.b32 	%r111, %r222, 2;
	mov.u32 	%r214, _ZZ20process_image_kernelPhS_E11l_histogram;
	add.s32 	%r3, %r214, %r111;
	mov.b32 	%r113, 0;
	st.shared.u32 	[%r3], %r113;
	bar.sync 	0;
	shl.b32 	%r4, %r110, 16;
	add.s32 	%r114, %r222, %r2;
	cvt.u16.u32 	%rs2, %r114;
	not.b16 	%rs3, %rs2;
	cvt.u16.u32 	%rs4, %r2;
	div.u16 	%rs5, %rs3, %rs4;
	and.b16  	%rs1, %rs5, 3;
	xor.b16  	%rs6, %rs1, 2;
	cvt.u32.u16 	%r5, %rs6;
	setp.eq.s16 	%p1, %rs1, 2;
	mov.u32 	%r197, %r222;
	@%p1 bra 	$L__BB0_3;
	add.s32 	%r115, %r222, %r4;
	cvt.u64.u32 	%rd12, %r115;
	add.s64 	%rd36, %rd2, %rd12;
	neg.s32 	%r191, %r5;
	mad.lo.s32 	%r197, %r2, %r5, %r222;
	cvt.u64.u32 	%rd13, %r2;
$L__BB0_2:
	.pragma "nounroll";
	ld.global.u8 	%rs7, [%rd36];
	mul.wide.u16 	%r116, %rs7, 4;
	add.s32 	%r118, %r214, %r116;
	atom.shared.add.u32 	%r119, [%r118], 1;
	add.s64 	%rd36, %rd36, %rd13;
	add.s32 	%r191, %r191, 1;
	setp.ne.s32 	%p2, %r191, 0;
	@%p2 bra 	$L__BB0_2;
$L__BB0_3:
	shl.b32 	%r11, %r2, 2;
	add.s32 	%r193, %r197, %r4;
	add.s32 	%r196, %r193, %r2;
	shl.b32 	%r14, %r2, 1;
	add.s32 	%r195, %r193, %r14;
	mul.lo.s32 	%r16, %r2, 3;
	add.s32 	%r194, %r193, %r16;
$L__BB0_4:
	cvt.u64.u32 	%rd14, %r193;
	add.s64 	%rd15, %rd2, %rd14;
	ld.global.u8 	%rs8, [%rd15];
	mul.wide.u16 	%r120, %rs8, 4;
	add.s32 	%r122, %r214, %r120;
	atom.shared.add.u32 	%r123, [%r122], 1;
	cvt.u64.u32 	%rd16, %r196;
	add.s64 	%rd17, %rd2, %rd16;
	ld.global.u8 	%rs9, [%rd17];
	mul.wide.u16 	%r124, %rs9, 4;
	add.s32 	%r125, %r214, %r124;
	atom.shared.add.u32 	%r126, [%r125], 1;
	cvt.u64.u32 	%rd18, %r195;
	add.s64 	%rd19, %rd2, %rd18;
	ld.global.u8 	%rs10, [%rd19];
	mul.wide.u16 	%r127, %rs10, 4;
	add.s32 	%r128, %r214, %r127;
	atom.shared.add.u32 	%r129, [%r128], 1;
	cvt.u64.u32 	%rd20, %r194;
	add.s64 	%rd21, %rd2, %rd20;
	ld.global.u8 	%rs11, [%rd21];
	mul.wide.u16 	%r130, %rs11, 4;
	add.s32 	%r131, %r214, %r130;
	atom.shared.add.u32 	%r132, [%r131], 1;
	add.s32 	%r197, %r197, %r11;
	add.s32 	%r196, %r196, %r11;
	add.s32 	%r195, %r195, %r11;
	add.s32 	%r194, %r194, %r11;
	add.s32 	%r193, %r193, %r11;
	setp.lt.u32 	%p3, %r197, 65536;
	@%p3 bra 	$L__BB0_4;
	bar.sync 	0;
	ld.shared.u32 	%r133, [%r3];
	mov.u32 	%r135, _ZZ20process_image_kernelPhS_E5l_cdf;
	add.s32 	%r28, %r135, %r111;
	st.shared.u32 	[%r28], %r133;
	bar.sync 	0;
	setp.lt.u32 	%p4, %r2, 2;
	@%p4 bra 	$L__BB0_14;
	mov.b32 	%r198, 1;
$L__BB0_7:
	setp.gt.u32 	%p5, %r222, 255;
	@%p5 bra 	$L__BB0_13;
	setp.lt.u32 	%p6, %r222, %r198;
	@%p6 bra 	$L__BB0_10;
	sub.s32 	%r138, %r222, %r198;
	shl.b32 	%r139, %r138, 2;
	add.s32 	%r141, %r135, %r139;
	ld.shared.u32 	%r201, [%r141];
$L__BB0_10:
	setp.lt.u32 	%p7, %r222, %r198;
	bar.sync 	0;
	@%p7 bra 	$L__BB0_12;
	ld.shared.u32 	%r142, [%r28];
	add.s32 	%r143, %r142, %r201;
	st.shared.u32 	[%r28], %r143;
$L__BB0_12:
	bar.sync 	0;
$L__BB0_13:
	shl.b32 	%r198, %r198, 1;
	setp.lt.u32 	%p8, %r198, %r2;
	@%p8 bra 	$L__BB0_7;
$L__BB0_14:
	bar.sync 	0;
	setp.gt.u32 	%p9, %r222, 127;
	@%p9 bra 	$L__BB0_19;
	shl.b32 	%r35, %r222, 3;
	mov.u32 	%r202, _ZZ20process_image_kernelPhS_E11l_histogram;
	mov.u32 	%r203, %r222;
$L__BB0_16:
	add.s32 	%r145, %r202, %r35;
	ld.shared.u32 	%r39, [%r145];
	add.s32 	%r40, %r202, %r111;
	ld.shared.u32 	%r146, [%r40];
	setp.ge.s32 	%p10, %r39, %r146;
	@%p10 bra 	$L__BB0_18;
	st.shared.u32 	[%r40], %r39;
$L__BB0_18:
	add.s32 	%r203, %r203, %r2;
	add.s32 	%r202, %r202, %r11;
	setp.lt.u32 	%p11, %r203, 128;
	@%p11 bra 	$L__BB0_16;
$L__BB0_19:
	bar.sync 	0;
	setp.gt.u32 	%p12, %r222, 63;
	@%p12 bra 	$L__BB0_24;
	shl.b32 	%r43, %r222, 3;
	mov.u32 	%r204, _ZZ20process_image_kernelPhS_E11l_histogram;
	mov.u32 	%r205, %r222;
$L__BB0_21:
	add.s32 	%r148, %r204, %r43;
	ld.shared.u32 	%r47, [%r148];
	add.s32 	%r48, %r204, %r111;
	ld.shared.u32 	%r149, [%r48];
	setp.ge.s32 	%p13, %r47, %r149;
	@%p13 bra 	$L__BB0_23;
	st.shared.u32 	[%r48], %r47;
$L__BB0_23:
	add.s32 	%r205, %r205, %r2;
	add.s32 	%r204, %r204, %r11;
	setp.lt.u32 	%p14, %r205, 64;
	@%p14 bra 	$L__BB0_21;
$L__BB0_24:
	bar.sync 	0;
	setp.gt.u32 	%p15, %r222, 31;
	@%p15 bra 	$L__BB0_29;
	shl.b32 	%r51, %r222, 3;
	mov.u32 	%r206, _ZZ20process_image_kernelPhS_E11l_histogram;
	mov.u32 	%r207, %r222;
$L__BB0_26:
	add.s32 	%r151, %r206, %r51;
	ld.shared.u32 	%r55, [%r151];
	add.s32 	%r56, %r206, %r111;
	ld.shared.u32 	%r152, [%r56];
	setp.ge.s32 	%p16, %r55, %r152;
	@%p16 bra 	$L__BB0_28;
	st.shared.u32 	[%r56], %r55;
$L__BB0_28:
	add.s32 	%r207, %r207, %r2;
	add.s32 	%r206, %r206, %r11;
	setp.lt.u32 	%p17, %r207, 32;
	@%p17 bra 	$L__BB0_26;
$L__BB0_29:
	bar.sync 	0;
	setp.gt.u32 	%p18, %r222, 15;
	@%p18 bra 	$L__BB0_34;
	shl.b32 	%r59, %r222, 3;
	mov.u32 	%r208, _ZZ20process_image_kernelPhS_E11l_histogram;
	mov.u32 	%r209, %r222;
$L__BB0_31:
	add.s32 	%r154, %r208, %r59;
	ld.shared.u32 	%r63, [%r154];
	add.s32 	%r64, %r208, %r111;
	ld.shared.u32 	%r155, [%r64];
	setp.ge.s32 	%p19, %r63, %r155;
	@%p19 bra 	$L__BB0_33;
	st.shared.u32 	[%r64], %r63;
$L__BB0_33:
	add.s32 	%r209, %r209, %r2;
	add.s32 	%r208, %r208, %r11;
	setp.lt.u32 	%p20, %r209, 16;
	@%p20 bra 	$L__BB0_31;
$L__BB0_34:
	bar.sync 	0;
	setp.gt.u32 	%p21, %r222, 7;
	@%p21 bra 	$L__BB0_39;
	shl.b32 	%r67, %r222, 3;
	mov.u32 	%r210, _ZZ20process_image_kernelPhS_E11l_histogram;
	mov.u32 	%r211, %r222;
$L__BB0_36:
	add.s32 	%r157, %r210, %r67;
	ld.shared.u32 	%r71, [%r157];
	add.s32 	%r72, %r210, %r111;
	ld.shared.u32 	%r158, [%r72];
	setp.ge.s32 	%p22, %r71, %r158;
	@%p22 bra 	$L__BB0_38;
	st.shared.u32 	[%r72], %r71;
$L__BB0_38:
	add.s32 	%r211, %r211, %r2;
	add.s32 	%r210, %r210, %r11;
	setp.lt.u32 	%p23, %r211, 8;
	@%p23 bra 	$L__BB0_36;
$L__BB0_39:
	bar.sync 	0;
	setp.gt.u32 	%p24, %r222, 3;
	@%p24 bra 	$L__BB0_44;
	shl.b32 	%r75, %r222, 3;
	mov.u32 	%r212, _ZZ20process_image_kernelPhS_E11l_histogram;
	mov.u32 	%r213, %r222;
$L__BB0_41:
	add.s32 	%r160, %r212, %r75;
	ld.shared.u32 	%r79, [%r160];
	add.s32 	%r80, %r212, %r111;
	ld.shared.u32 	%r161, [%r80];
	setp.ge.s32 	%p25, %r79, %r161;
	@%p25 bra 	$L__BB0_43;
	st.shared.u32 	[%r80], %r79;
$L__BB0_43:
	add.s32 	%r213, %r213, %r2;
	add.s32 	%r212, %r212, %r11;
	setp.lt.u32 	%p26, %r213, 4;
	@%p26 bra 	$L__BB0_41;
$L__BB0_44:
	bar.sync 	0;
	setp.gt.u32 	%p27, %r222, 1;
	@%p27 bra 	$L__BB0_49;
	shl.b32 	%r83, %r222, 3;
	mov.u32 	%r215, %r222;
$L__BB0_46:
	add.s32 	%r163, %r214, %r83;
	ld.shared.u32 	%r87, [%r163];
	add.s32 	%r88, %r214, %r111;
	ld.shared.u32 	%r164, [%r88];
	setp.ge.s32 	%p28, %r87, %r164;
	@%p28 bra 	$L__BB0_48;
	st.shared.u32 	[%r88], %r87;
$L__BB0_48:
	add.s32 	%r215, %r215, %r2;
	add.s32 	%r214, %r214, %r11;
	setp.lt.u32 	%p29, %r215, 2;
	@%p29 bra 	$L__BB0_46;
$L__BB0_49:
	setp.eq.s16 	%p30, %rs1, 2;
	bar.sync 	0;
	bar.sync 	0;
	ld.shared.u32 	%r165, [_ZZ20process_image_kernelPhS_E11l_histogram];
	bar.sync 	0;
	ld.shared.u32 	%r166, [%r28];
	sub.s32 	%r167, %r166, %r165;
	cvt.rn.f64.s32 	%fd1, %r167;
	sub.s32 	%r168, 65536, %r165;
	cvt.rn.f64.s32 	%fd2, %r168;
	div.rn.f64 	%fd3, %fd1, %fd2;
	mul.f64 	%fd4, %fd3, 0d406FE00000000000;
	cvt.rzi.s32.f64 	%r169, %fd4;
	mov.u32 	%r171, _ZZ20process_image_kernelPhS_E3map;
	add.s32 	%r172, %r171, %r111;
	st.shared.u32 	[%r172], %r169;
	bar.sync 	0;
	@%p30 bra 	$L__BB0_52;
	add.s32 	%r173, %r222, %r4;
	cvt.u64.u32 	%rd37, %r173;
	cvt.u64.u32 	%rd7, %r2;
	neg.s32 	%r216, %r5;
	mad.lo.s32 	%r222, %r2, %r5, %r222;
$L__BB0_51:
	.pragma "nounroll";
	add.s64 	%rd22, %rd2, %rd37;
	ld.global.u8 	%rs12, [%rd22];
	mul.wide.u16 	%r174, %rs12, 4;
	add.s32 	%r176, %r171, %r174;
	ld.shared.u32 	%r177, [%r176];
	add.s64 	%rd23, %rd1, %rd37;
	st.global.u8 	[%rd23], %r177;
	add.s64 	%rd37, %rd37, %rd7;
	add.s32 	%r216, %r216, 1;
	setp.ne.s32 	%p31, %r216, 0;
	@%p31 bra 	$L__BB0_51;
$L__BB0_52:
	add.s32 	%r218, %r222, %r4;
	add.s32 	%r221, %r218, %r2;
	add.s32 	%r220, %r218, %r14;
	add.s32 	%r219, %r218, %r16;
$L__BB0_53:
	cvt.u64.u32 	%rd24, %r218;
	add.s64 	%rd25, %rd2, %rd24;
	ld.global.u8 	%rs13, [%rd25];
	mul.wide.u16 	%r178, %rs13, 4;
	add.s32 	%r180, %r171, %r178;
	ld.shared.u32 	%r181, [%r180];
	add.s64 	%rd26, %rd1, %rd24;
	st.global.u8 	[%rd26], %r181;
	cvt.u64.u32 	%rd27, %r221;
	add.s64 	%rd28, %rd2, %rd27;
	ld.global.u8 	%rs14, [%rd28];
	mul.wide.u16 	%r182, %rs14, 4;
	add.s32 	%r183, %r171, %r182;
	ld.shared.u32 	%r184, [%r183];
	add.s64 	%rd29, %rd1, %rd27;
	st.global.u8 	[%rd29], %r184;
	cvt.u64.u32 	%rd30, %r220;
	add.s64 	%rd31, %rd2, %rd30;
	ld.global.u8 	%rs15, [%rd31];
	mul.wide.u16 	%r185, %rs15, 4;
	add.s32 	%r186, %r171, %r185;
	ld.shared.u32 	%r187, [%r186];
	add.s64 	%rd32, %rd1, %rd30;
	st.global.u8 	[%rd32], %r187;
	cvt.u64.u32 	%rd33, %r219;
	add.s64 	%rd34, %rd2, %rd33;
	ld.global.u8 	%rs16, [%rd34];
	mul.wide.u16 	%r188, %rs16, 4;
	add.s32 	%r189, %r171, %r188;
	ld.shared.u32 	%r190, [%r189];
	add.s64 	%rd35, %rd1, %rd33;
	st.global.u8 	[%rd35], %r190;
	add.s32 	%r222, %r222, %r11;
	add.s32 	%r221, %r221, %r11;
	add.s32 	%r220, %r220, %r11;
	add.s32 	%r219, %r219, %r11;
	add.s32 	%r218, %r218, %r11;
	setp.lt.u32 	%p32, %r222, 65536;
	@%p32 bra 	$L__BB0_53;
	bar.sync 	0;
	ret;

}


// ===== COMPILED SASS (sm_100) =====

	.target	sm_100

	.elftype	@"ET_EXEC"


//--------------------- .note.nv.tkinfo           --------------------------
	.section	.note.nv.tkinfo,"",@"SHT_NOTE"
	.sectionflags	@"SHF_NOTE_NV_TKINFO"
	.tkinfo
        /*0018*/ 	.word	0x00000002
        /*0030*/ 	.string	""
        /*0030*/ 	.string	"ptxas"
        /*0030*/ 	.string	"Cuda compilation tools, release 13.0, V13.0.88"
        /*0030*/ 	.string	"Build cuda_13.0.r13.0/compiler.36424714_0"
        /*0030*/ 	.string	"-arch sm_100 -m 64 "



//--------------------- .note.nv.cuinfo           --------------------------
	.section	.note.nv.cuinfo,"",@"SHT_NOTE"
	.sectionflags	@"SHF_NOTE_NV_CUINFO"
        /*0018*/ 	.short	0x0002
        /*001a*/ 	.short	0x0064
        /*001c*/ 	.short	0x0082
	.zero		2


//--------------------- .nv.info                  --------------------------
	.section	.nv.info,"",@"SHT_CUDA_INFO"
	.align	4


	//----- nvinfo : EIATTR_REGCOUNT
	.align		4
        /*0000*/ 	.byte	0x04, 0x2f
        /*0002*/ 	.short	(.L_1 - .L_0)
	.align		4
.L_0:
        /*0004*/ 	.word	index@(_Z20process_image_kernelPhS_)
        /*0008*/ 	.word	0x0000001c


	//----- nvinfo : EIATTR_FRAME_SIZE
	.align		4
.L_1:
        /*000c*/ 	.byte	0x04, 0x11
        /*000e*/ 	.short	(.L_3 - .L_2)
	.align		4
.L_2:
        /*0010*/ 	.word	index@($__internal_1_$__cuda_sm20_div_u16)
        /*0014*/ 	.word	0x00000000


	//----- nvinfo : EIATTR_FRAME_SIZE
	.align		4
.L_3:
        /*0018*/ 	.byte	0x04, 0x11
        /*001a*/ 	.short	(.L_5 - .L_4)
	.align		4
.L_4:
        /*001c*/ 	.word	index@($__internal_0_$__cuda_sm20_div_rn_f64_full)
        /*0020*/ 	.word	0x00000000


	//----- nvinfo : EIATTR_FRAME_SIZE
	.align		4
.L_5:
        /*0024*/ 	.byte	0x04, 0x11
        /*0026*/ 	.short	(.L_7 - .L_6)
	.align		4
.L_6:
        /*0028*/ 	.word	index@(_Z20process_image_kernelPhS_)
        /*002c*/ 	.word	0x00000000


	//----- nvinfo : EIATTR_MIN_STACK_SIZE
	.align		4
.L_7:
        /*0030*/ 	.byte	0x04, 0x12
        /*0032*/ 	.short	(.L_9 - .L_8)
	.align		4
.L_8:
        /*0034*/ 	.word	index@(_Z20process_image_kernelPhS_)
        /*0038*/ 	.word	0x00000000
.L_9:


//--------------------- .nv.compat                --------------------------
	.section	.nv.compat,"",@"SHT_CUDA_COMPAT_INFO"
	.align	4
        /*0000*/ 	.byte	0x02, 0x09, 0x00, 0x00, 0x02, 0x02, 0x01, 0x00, 0x02, 0x05, 0x05, 0x00, 0x03, 0x07, 0x01, 0x01
        /*0010*/ 	.byte	0x02, 0x03, 0x00, 0x00, 0x02, 0x06, 0x01, 0x00, 0x04, 0x0b, 0x08, 0x00, 0x01, 0x00, 0x00, 0x00
        /*0020*/ 	.byte	0x00, 0x00, 0x00, 0x00


//--------------------- .nv.info._Z20process_image_kernelPhS_ --------------------------
	.section	.nv.info._Z20process_image_kernelPhS_,"",@"SHT_CUDA_INFO"
	.sectionflags	@""
	.align	4


	//----- nvinfo : EIATTR_CUDA_API_VERSION
	.align		4
        /*0000*/ 	.byte	0x04, 0x37
        /*0002*/ 	.short	(.L_11 - .L_10)
.L_10:
        /*0004*/ 	.word	0x00000082


	//----- nvinfo : EIATTR_KPARAM_INFO
	.align		4
.L_11:
        /*0008*/ 	.byte	0x04, 0x17
        /*000a*/ 	.short	(.L_13 - .L_12)
.L_12:
        /*000c*/ 	.word	0x00000000
        /*0010*/ 	.short	0x0001
        /*0012*/ 	.short	0x0008
        /*0014*/ 	.byte	0x00, 0xf5, 0x21, 0x00


	//----- nvinfo : EIATTR_KPARAM_INFO
	.align		4
.L_13:
        /*0018*/ 	.byte	0x04, 0x17
        /*001a*/ 	.short	(.L_15 - .L_14)
.L_14:
        /*001c*/ 	.word	0x00000000
        /*0020*/ 	.short	0x0000
        /*0022*/ 	.short	0x0000
        /*0024*/ 	.byte	0x00, 0xf5, 0x21, 0x00


	//----- nvinfo : EIATTR_SPARSE_MMA_MASK
	.align		4
.L_15:
        /*0028*/ 	.byte	0x03, 0x50
        /*002a*/ 	.short	0x0000


	//----- nvinfo : EIATTR_MAXREG_COUNT
	.align		4
        /*002c*/ 	.byte	0x03, 0x1b
        /*002e*/ 	.short	0x00ff


	//----- nvinfo : EIATTR_NUM_BARRIERS
	.align		4
        /*0030*/ 	.byte	0x02, 0x4c
        /*0032*/ 	.byte	0x01
	.zero		1


	//----- nvinfo : EIATTR_MERCURY_ISA_VERSION
	.align		4
        /*0034*/ 	.byte	0x03, 0x5f
        /*0036*/ 	.short	0x0101


	//----- nvinfo : EIATTR_VRC_CTA_INIT_COUNT
	.align		4
        /*0038*/ 	.byte	0x02, 0x4a
	.zero		1
	.zero		1


	//----- nvinfo : EIATTR_EXIT_INSTR_OFFSETS
	.align		4
        /*003c*/ 	.byte	0x04, 0x1c
        /*003e*/ 	.short	(.L_17 - .L_16)


	//   ....[0]....
.L_16:
        /*0040*/ 	.word	0x000015c0


	//----- nvinfo : EIATTR_CRS_STACK_SIZE
	.align		4
.L_17:
        /*0044*/ 	.byte	0x04, 0x1e
        /*0046*/ 	.short	(.L_19 - .L_18)
.L_18:
        /*0048*/ 	.word	0x00000000


	//----- nvinfo : EIATTR_CBANK_PARAM_SIZE
	.align		4
.L_19:
        /*004c*/ 	.byte	0x03, 0x19
        /*004e*/ 	.short	0x0010


	//----- nvinfo : EIATTR_PARAM_CBANK
	.align		4
        /*0050*/ 	.byte	0x04, 0x0a
        /*0052*/ 	.short	(.L_21 - .L_20)
	.align		4
.L_20:
        /*0054*/ 	.word	index@(.nv.constant0._Z20process_image_kernelPhS_)
        /*0058*/ 	.short	0x0380
        /*005a*/ 	.short	0x0010


	//----- nvinfo : EIATTR_SW_WAR
	.align		4
.L_21:
        /*005c*/ 	.byte	0x04, 0x36
        /*005e*/ 	.short	(.L_23 - .L_22)
.L_22:
        /*0060*/ 	.word	0x00000008
.L_23:


//--------------------- .nv.callgraph             --------------------------
	.section	.nv.callgraph,"",@"SHT_CUDA_CALLGRAPH"
	.align	4
	.sectionentsize	8
	.align		4
        /*0000*/ 	.word	0x00000000
	.align		4
        /*0004*/ 	.word	0xffffffff
	.align		4
        /*0008*/ 	.word	0x00000000
	.align		4
        /*000c*/ 	.word	0xfffffffe
	.align		4
        /*0010*/ 	.word	0x00000000
	.align		4
        /*0014*/ 	.word	0xfffffffd
	.align		4
        /*0018*/ 	.word	0x00000000
	.align		4
        /*001c*/ 	.word	0xfffffffc


//--------------------- .text._Z20process_image_kernelPhS_ --------------------------
	.section	.text._Z20process_image_kernelPhS_,"ax",@progbits
	.align	128
        .global         _Z20process_image_kernelPhS_
        .type           _Z20process_image_kernelPhS_,@function
        .size           _Z20process_image_kernelPhS_,(.L_x_42 - _Z20process_image_kernelPhS_)
        .other          _Z20process_image_kernelPhS_,@"STO_CUDA_ENTRY STV_DEFAULT"
_Z20process_image_kernelPhS_:
.text._Z20process_image_kernelPhS_:
[----:B------:R-:W-:Y:S01]  /*0000*/  LDC R1, c[0x0][0x37c] ;  /* 0x0000df00ff017b82 */ /* 0x000fe20000000800 */
[----:B------:R-:W0:Y:S07]  /*0010*/  S2R R19, SR_TID.X ;  /* 0x0000000000137919 */ /* 0x000e2e0000002100 */
[----:B------:R-:W1:Y:S01]  /*0020*/  S2UR UR5, SR_CgaCtaId ;  /* 0x00000000000579c3 */ /* 0x000e620000008800 */
[----:B------:R-:W-:Y:S01]  /*0030*/  UMOV UR4, 0x400 ;  /* 0x0000040000047882 */ /* 0x000fe20000000000 */
[----:B------:R-:W-:Y:S01]  /*0040*/  MOV R9, 0x110 ;  /* 0x0000011000097802 */ /* 0x000fe20000000f00 */
[----:B------:R-:W2:Y:S05]  /*0050*/  S2R R10, SR_CTAID.X ;  /* 0x00000000000a7919 */ /* 0x000eaa0000002500 */
[----:B------:R-:W3:Y:S01]  /*0060*/  LDC R0, c[0x0][0x360] ;  /* 0x0000d800ff007b82 */ /* 0x000ee20000000800 */
[----:B-1----:R-:W-:-:S06]  /*0070*/  ULEA UR4, UR5, UR4, 0x18 ;  /* 0x0000000405047291 */ /* 0x002fcc000f8ec0ff */
[C---:B0-----:R-:W-:Y:S01]  /*0080*/  LEA R3, R19.reuse, UR4, 0x2 ;  /* 0x0000000413037c11 */ /* 0x041fe2000f8e10ff */
[----:B---3--:R-:W-:Y:S01]  /*0090*/  IMAD.IADD R2, R19, 0x1, R0 ;  /* 0x0000000113027824 */ /* 0x008fe200078e0200 */
[----:B------:R-:W-:-:S03]  /*00a0*/  LOP3.LUT R5, R0, 0xffff, RZ, 0xc0, !PT ;  /* 0x0000ffff00057812 */ /* 0x000fc600078ec0ff */
[----:B------:R0:W-:Y:S01]  /*00b0*/  STS [R3], RZ ;  /* 0x000000ff03007388 */ /* 0x0001e20000000800 */
[----:B------:R-:W-:Y:S01]  /*00c0*/  LOP3.LUT R4, RZ, R2, RZ, 0x33, !PT ;  /* 0x00000002ff047212 */ /* 0x000fe200078e33ff */
[----:B------:R-:W-:-:S03]  /*00d0*/  IMAD.U32 R2, RZ, RZ, UR4 ;  /* 0x00000004ff027e24 */ /* 0x000fc6000f8e00ff */
[----:B------:R-:W-:Y:S01]  /*00e0*/  LOP3.LUT R4, R4, 0xffff, RZ, 0xc0, !PT ;  /* 0x0000ffff04047812 */ /* 0x000fe200078ec0ff */
[----:B0-2---:R-:W-:Y:S06]  /*00f0*/  BAR.SYNC.DEFER_BLOCKING 0x0 ;  /* 0x0000000000007b1d */ /* 0x005fec0000010000 */
[----:B------:R-:W-:Y:S05]  /*0100*/  CALL.REL.NOINC `($__internal_1_$__cuda_sm20_div_u16) ;  /* 0x0000001800a87944 */ /* 0x000fea0003c00000 */
[----:B------:R-:W-:Y:S01]  /*0110*/  LOP3.LUT R6, R8, 0x3, RZ, 0xc0, !PT ;  /* 0x0000000308067812 */ /* 0x000fe200078ec0ff */
[----:B------:R-:W0:Y:S01]  /*0120*/  LDCU.64 UR8, c[0x0][0x358] ;  /* 0x00006b00ff0877ac */ /* 0x000e220008000a00 */
[----:B------:R-:W-:Y:S01]  /*0130*/  BSSY B0, `(.L_x_0) ;  /* 0x0000017000007945 */ /* 0x000fe20003800000 */
[----:B------:R-:W-:Y:S01]  /*0140*/  IMAD.MOV.U32 R7, RZ, RZ, R19 ;  /* 0x000000ffff077224 */ /* 0x000fe200078e0013 */
[C---:B------:R-:W-:Y:S01]  /*0150*/  ISETP.NE.AND P0, PT, R6.reuse, 0x2, PT ;  /* 0x000000020600780c */ /* 0x040fe20003f05270 */
[----:B------:R-:W1:Y:S01]  /*0160*/  LDCU.64 UR6, c[0x0][0x380] ;  /* 0x00007000ff0677ac */ /* 0x000e620008000a00 */
[----:B------:R-:W-:-:S11]  /*0170*/  LOP3.LUT R11, R6, 0x2, RZ, 0x3c, !PT ;  /* 0x00000002060b7812 */ /* 0x000fd600078e3cff */
[----:B------:R-:W-:Y:S05]  /*0180*/  @!P0 BRA `(.L_x_1) ;  /* 0x0000000000448947 */ /* 0x000fea0003800000 */
[----:B------:R-:W2:Y:S01]  /*0190*/  LDCU.64 UR4, c[0x0][0x380] ;  /* 0x00007000ff0477ac */ /* 0x000ea20008000a00 */
[--C-:B------:R-:W-:Y:S02]  /*01a0*/  IMAD R4, R10, 0x10000, R19.reuse ;  /* 0x000100000a047824 */ /* 0x100fe400078e0213 */
[----:B------:R-:W-:Y:S02]  /*01b0*/  IMAD R7, R11, R0, R19 ;  /* 0x000000000b077224 */ /* 0x000fe400078e0213 */
[----:B------:R-:W-:Y:S01]  /*01c0*/  IMAD.MOV R8, RZ, RZ, -R11 ;  /* 0x000000ffff087224 */ /* 0x000fe200078e0a0b */
[----:B--2---:R-:W-:-:S05]  /*01d0*/  IADD3 R13, P0, PT, R4, UR4, RZ ;  /* 0x00000004040d7c10 */ /* 0x004fca000ff1e0ff */
[----:B------:R-:W-:-:S08]  /*01e0*/  IMAD.X R12, RZ, RZ, UR5, P0 ;  /* 0x00000005ff0c7e24 */ /* 0x000fd000080e06ff */
.L_x_2:
[----:B------:R-:W-:Y:S02]  /*01f0*/  IMAD.MOV.U32 R5, RZ, RZ, R12 ;  /* 0x000000ffff057224 */ /* 0x000fe400078e000c */
[----:B------:R-:W-:-:S05]  /*0200*/  IMAD.MOV.U32 R4, RZ, RZ, R13 ;  /* 0x000000ffff047224 */ /* 0x000fca00078e000d */
[----:B0-2---:R-:W2:Y:S01]  /*0210*/  LDG.E.U8 R5, desc[UR8][R4.64] ;  /* 0x0000000804057981 */ /* 0x005ea2000c1e1100 */
[----:B------:R-:W-:Y:S01]  /*0220*/  VIADD R8, R8, 0x1 ;  /* 0x0000000108087836 */ /* 0x000fe20000000000 */
[----:B------:R-:W-:Y:S01]  /*0230*/  IADD3 R13, P1, PT, R0, R13, RZ ;  /* 0x0000000d000d7210 */ /* 0x000fe20007f3e0ff */
[----:B------:R-:W-:Y:S05]  /*0240*/  YIELD ;  /* 0x0000000000007946 */ /* 0x000fea0003800000 */
[----:B------:R-:W-:Y:S01]  /*0250*/  ISETP.NE.AND P0, PT, R8, RZ, PT ;  /* 0x000000ff0800720c */ /* 0x000fe20003f05270 */
[----:B------:R-:W-:Y:S02]  /*0260*/  IMAD.X R12, RZ, RZ, R12, P1 ;  /* 0x000000ffff0c7224 */ /* 0x000fe400008e060c */
[----:B--2---:R-:W-:-:S05]  /*0270*/  IMAD R9, R5, 0x4, R2 ;  /* 0x0000000405097824 */ /* 0x004fca00078e0202 */
[----:B------:R2:W-:Y:S05]  /*0280*/  ATOMS.POPC.INC.32 RZ, [R9+URZ] ;  /* 0x0000000009ff7f8c */ /* 0x0005ea000d8000ff */
[----:B------:R-:W-:Y:S05]  /*0290*/  @P0 BRA `(.L_x_2) ;  /* 0xfffffffc00d40947 */ /* 0x000fea000383ffff */
.L_x_1:
[----:B01----:R-:W-:Y:S05]  /*02a0*/  BSYNC B0 ;  /* 0x0000000000007941 */ /* 0x003fea0003800000 */
.L_x_0:
[----:B------:R-:W-:-:S05]  /*02b0*/  LEA R17, R10, R7, 0x10 ;  /* 0x000000070a117211 */ /* 0x000fca00078e80ff */
[----:B------:R-:W-:Y:S02]  /*02c0*/  IMAD.IADD R21, R17, 0x1, R0 ;  /* 0x0000000111157824 */ /* 0x000fe400078e0200 */
[C-C-:B------:R-:W-:Y:S02]  /*02d0*/  IMAD R23, R0.reuse, 0x2, R17.reuse ;  /* 0x0000000200177824 */ /* 0x140fe400078e0211 */
[----:B------:R-:W-:-:S07]  /*02e0*/  IMAD R25, R0, 0x3, R17 ;  /* 0x0000000300197824 */ /* 0x000fce00078e0211 */
.L_x_3:
[----:B------:R-:W-:Y:S02]  /*02f0*/  IADD3 R4, P0, PT, R17, UR6, RZ ;  /* 0x0000000611047c10 */ /* 0x000fe4000ff1e0ff */
[----:B------:R-:W-:Y:S02]  /*0300*/  IADD3 R8, P1, PT, R21, UR6, RZ ;  /* 0x0000000615087c10 */ /* 0x000fe4000ff3e0ff */
[----:B------:R-:W-:Y:S01]  /*0310*/  IADD3 R12, P2, PT, R23, UR6, RZ ;  /* 0x00000006170c7c10 */ /* 0x000fe2000ff5e0ff */
[----:B------:R-:W-:Y:S01]  /*0320*/  IMAD.X R5, RZ, RZ, UR7, P0 ;  /* 0x00000007ff057e24 */ /* 0x000fe200080e06ff */
[----:B------:R-:W-:Y:S01]  /*0330*/  IADD3 R14, P0, PT, R25, UR6, RZ ;  /* 0x00000006190e7c10 */ /* 0x000fe2000ff1e0ff */
[----:B--2---:R-:W-:Y:S02]  /*0340*/  IMAD.X R9, RZ, RZ, UR7, P1 ;  /* 0x00000007ff097e24 */ /* 0x004fe400088e06ff */
[----:B------:R-:W-:Y:S02]  /*0350*/  IMAD.X R13, RZ, RZ, UR7, P2 ;  /* 0x00000007ff0d7e24 */ /* 0x000fe400090e06ff */
[----:B------:R-:W-:Y:S01]  /*0360*/  IMAD.X R15, RZ, RZ, UR7, P0 ;  /* 0x00000007ff0f7e24 */ /* 0x000fe200080e06ff */
[----:B------:R-:W2:Y:S04]  /*0370*/  LDG.E.U8 R5, desc[UR8][R4.64] ;  /* 0x0000000804057981 */ /* 0x000ea8000c1e1100 */
[----:B------:R-:W3:Y:S04]  /*0380*/  LDG.E.U8 R9, desc[UR8][R8.64] ;  /* 0x0000000808097981 */ /* 0x000ee8000c1e1100 */
[----:B------:R-:W4:Y:S04]  /*0390*/  LDG.E.U8 R13, desc[UR8][R12.64] ;  /* 0x000000080c0d7981 */ /* 0x000f28000c1e1100 */
[----:B------:R-:W5:Y:S01]  /*03a0*/  LDG.E.U8 R15, desc[UR8][R14.64] ;  /* 0x000000080e0f7981 */ /* 0x000f62000c1e1100 */
[C---:B------:R-:W-:Y:S01]  /*03b0*/  LEA R7, R0.reuse, R7, 0x2 ;  /* 0x0000000700077211 */ /* 0x040fe200078e10ff */
[----:B------:R-:W-:Y:S05]  /*03c0*/  YIELD ;  /* 0x0000000000007946 */ /* 0x000fea0003800000 */
[----:B------:R-:W-:Y:S01]  /*03d0*/  ISETP.GE.U32.AND P0, PT, R7, 0x10000, PT ;  /* 0x000100000700780c */ /* 0x000fe20003f06070 */
[----:B------:R-:W-:-:S02]  /*03e0*/  IMAD R17, R0, 0x4, R17 ;  /* 0x0000000400117824 */ /* 0x000fc400078e0211 */
[C---:B------:R-:W-:Y:S02]  /*03f0*/  IMAD R21, R0.reuse, 0x4, R21 ;  /* 0x0000000400157824 */ /* 0x040fe400078e0215 */
[C---:B------:R-:W-:Y:S02]  /*0400*/  IMAD R23, R0.reuse, 0x4, R23 ;  /* 0x0000000400177824 */ /* 0x040fe400078e0217 */
[----:B------:R-:W-:Y:S02]  /*0410*/  IMAD R25, R0, 0x4, R25 ;  /* 0x0000000400197824 */ /* 0x000fe400078e0219 */
[--C-:B0-2---:R-:W-:Y:S02]  /*0420*/  IMAD R16, R5, 0x4, R2.reuse ;  /* 0x0000000405107824 */ /* 0x105fe400078e0202 */
[----:B---3--:R-:W-:-:S03]  /*0430*/  IMAD R18, R9, 0x4, R2 ;  /* 0x0000000409127824 */ /* 0x008fc600078e0202 */
[----:B------:R0:W-:Y:S01]  /*0440*/  ATOMS.POPC.INC.32 RZ, [R16+URZ] ;  /* 0x0000000010ff7f8c */ /* 0x0001e2000d8000ff */
[----:B----4-:R-:W-:-:S03]  /*0450*/  IMAD R20, R13, 0x4, R2 ;  /* 0x000000040d147824 */ /* 0x010fc600078e0202 */
[----:B------:R0:W-:Y:S01]  /*0460*/  ATOMS.POPC.INC.32 RZ, [R18+URZ] ;  /* 0x0000000012ff7f8c */ /* 0x0001e2000d8000ff */
[----:B-----5:R-:W-:-:S03]  /*0470*/  IMAD R22, R15, 0x4, R2 ;  /* 0x000000040f167824 */ /* 0x020fc600078e0202 */
[----:B------:R0:W-:Y:S04]  /*0480*/  ATOMS.POPC.INC.32 RZ, [R20+URZ] ;  /* 0x0000000014ff7f8c */ /* 0x0001e8000d8000ff */
[----:B------:R0:W-:Y:S01]  /*0490*/  ATOMS.POPC.INC.32 RZ, [R22+URZ] ;  /* 0x0000000016ff7f8c */ /* 0x0001e2000d8000ff */
[----:B------:R-:W-:Y:S05]  /*04a0*/  @!P0 BRA `(.L_x_3) ;  /* 0xfffffffc00908947 */ /* 0x000fea000383ffff */
[----:B------:R-:W-:Y:S05]  /*04b0*/  WARPSYNC.ALL ;  /* 0x0000000000007948 */ /* 0x000fea0003800000 */
[----:B------:R-:W-:Y:S01]  /*04c0*/  BAR.SYNC.DEFER_BLOCKING 0x0 ;  /* 0x0000000000007b1d */ /* 0x000fe20000010000 */
[----:B------:R-:W-:-:S07]  /*04d0*/  ISETP.GE.U32.AND P0, PT, R0, 0x2, PT ;  /* 0x000000020000780c */ /* 0x000fce0003f06070 */
[----:B------:R-:W1:Y:S01]  /*04e0*/  S2UR UR5, SR_CgaCtaId ;  /* 0x00000000000579c3 */ /* 0x000e620000008800 */
[----:B------:R-:W-:Y:S02]  /*04f0*/  UMOV UR4, 0x400 ;  /* 0x0000040000047882 */ /* 0x000fe40000000000 */
[----:B------:R-:W-:Y:S01]  /*0500*/  UIADD3 UR4, UPT, UPT, UR4, 0x400, URZ ;  /* 0x0000040004047890 */ /* 0x000fe2000fffe0ff */
[----:B------:R-:W2:Y:S03]  /*0510*/  LDS R4, [R3] ;  /* 0x0000000003047984 */ /* 0x000ea60000000800 */
[----:B-1----:R-:W-:-:S06]  /*0520*/  ULEA UR4, UR5, UR4, 0x18 ;  /* 0x0000000405047291 */ /* 0x002fcc000f8ec0ff */
[----:B------:R-:W-:-:S05]  /*0530*/  LEA R7, R19, UR4, 0x2 ;  /* 0x0000000413077c11 */ /* 0x000fca000f8e10ff */
[----:B--2---:R1:W-:Y:S01]  /*0540*/  STS [R7], R4 ;  /* 0x0000000407007388 */ /* 0x0043e20000000800 */
[----:B------:R-:W-:Y:S06]  /*0550*/  BAR.SYNC.DEFER_BLOCKING 0x0 ;  /* 0x0000000000007b1d */ /* 0x000fec0000010000 */
[----:B------:R-:W-:Y:S05]  /*0560*/  @!P0 BRA `(.L_x_4) ;  /* 0x0000000000408947 */ /* 0x000fea0003800000 */
[----:B-1----:R-:W-:-:S07]  /*0570*/  IMAD.MOV.U32 R4, RZ, RZ, 0x1 ;  /* 0x00000001ff047424 */ /* 0x002fce00078e00ff */
.L_x_6:
[----:B------:R-:W-:-:S13]  /*0580*/  ISETP.GT.U32.AND P0, PT, R19, 0xff, PT ;  /* 0x000000ff1300780c */ /* 0x000fda0003f04070 */
[----:B-1----:R-:W-:Y:S05]  /*0590*/  @P0 BRA `(.L_x_5) ;  /* 0x0000000000280947 */ /* 0x002fea0003800000 */
[----:B------:R-:W-:Y:S01]  /*05a0*/  ISETP.GE.U32.AND P0, PT, R19, R4, PT ;  /* 0x000000041300720c */ /* 0x000fe20003f06070 */
[----:B------:R-:W-:-:S12]  /*05b0*/  WARPSYNC.ALL ;  /* 0x0000000000007948 */ /* 0x000fd80003800000 */
[----:B------:R-:W-:-:S05]  /*05c0*/  @P0 IMAD.IADD R3, R19, 0x1, -R4 ;  /* 0x0000000113030824 */ /* 0x000fca00078e0a04 */
[----:B------:R-:W-:-:S05]  /*05d0*/  @P0 LEA R3, R3, UR4, 0x2 ;  /* 0x0000000403030c11 */ /* 0x000fca000f8e10ff */
[----:B------:R-:W-:Y:S01]  /*05e0*/  @P0 LDS R5, [R3] ;  /* 0x0000000003050984 */ /* 0x000fe20000000800 */
[----:B------:R-:W-:Y:S06]  /*05f0*/  BAR.SYNC.DEFER_BLOCKING 0x0 ;  /* 0x0000000000007b1d */ /* 0x000fec0000010000 */
[----:B------:R-:W1:Y:S02]  /*0600*/  @P0 LDS R8, [R7] ;  /* 0x0000000007080984 */ /* 0x000e640000000800 */
[----:B-1----:R-:W-:-:S05]  /*0610*/  @P0 IMAD.IADD R8, R5, 0x1, R8 ;  /* 0x0000000105080824 */ /* 0x002fca00078e0208 */
[----:B------:R1:W-:Y:S01]  /*0620*/  @P0 STS [R7], R8 ;  /* 0x0000000807000388 */ /* 0x0003e20000000800 */
[----:B------:R-:W-:Y:S06]  /*0630*/  BAR.SYNC.DEFER_BLOCKING 0x0 ;  /* 0x0000000000007b1d */ /* 0x000fec0000010000 */
.L_x_5:
[----:B------:R-:W-:-:S05]  /*0640*/  IMAD.SHL.U32 R4, R4, 0x2, RZ ;  /* 0x0000000204047824 */ /* 0x000fca00078e00ff */
[----:B------:R-:W-:-:S13]  /*0650*/  ISETP.GE.U32.AND P0, PT, R4, R0, PT ;  /* 0x000000000400720c */ /* 0x000fda0003f06070 */
[----:B------:R-:W-:Y:S05]  /*0660*/  @!P0 BRA `(.L_x_6) ;  /* 0xfffffffc00c48947 */ /* 0x000fea000383ffff */
.L_x_4:
[C---:B------:R-:W-:Y:S01]  /*0670*/  ISETP.GT.U32.AND P5, PT, R19.reuse, 0x7f, PT ;  /* 0x0000007f1300780c */ /* 0x040fe20003fa4070 */
[----:B------:R-:W-:Y:S05]  /*0680*/  WARPSYNC.ALL ;  /* 0x0000000000007948 */ /* 0x000fea0003800000 */
[----:B------:R-:W-:Y:S01]  /*0690*/  BAR.SYNC.DEFER_BLOCKING 0x0 ;  /* 0x0000000000007b1d */ /* 0x000fe20000010000 */
[C---:B------:R-:W-:Y:S02]  /*06a0*/  ISETP.GT.U32.AND P4, PT, R19.reuse, 0x3f, PT ;  /* 0x0000003f1300780c */ /* 0x040fe40003f84070 */
[C---:B------:R-:W-:Y:S02]  /*06b0*/  ISETP.GT.U32.AND P3, PT, R19.reuse, 0x1f, PT ;  /* 0x0000001f1300780c */ /* 0x040fe40003f64070 */
[C---:B------:R-:W-:Y:S01]  /*06c0*/  ISETP.GT.U32.AND P2, PT, R19.reuse, 0xf, PT ;  /* 0x0000000f1300780c */ /* 0x040fe20003f44070 */
[----:B------:R-:W-:Y:S01]  /*06d0*/  BSSY.RECONVERGENT B0, `(.L_x_7) ;  /* 0x0000013000007945 */ /* 0x000fe20003800200 */
[----:B------:R-:W-:-:S02]  /*06e0*/  ISETP.GT.U32.AND P1, PT, R19, 0x7, PT ;  /* 0x000000071300780c */ /* 0x000fc40003f24070 */
[----:B------:R-:W-:Y:S01]  /*06f0*/  ISETP.GT.U32.AND P0, PT, R19, 0x3, PT ;  /* 0x000000031300780c */ /* 0x000fe20003f04070 */
[----:B------:R-:W-:-:S12]  /*0700*/  @P5 BRA `(.L_x_8) ;  /* 0x00000000003c5947 */ /* 0x000fd80003800000 */
[----:B------:R-:W2:Y:S01]  /*0710*/  S2UR UR6, SR_CgaCtaId ;  /* 0x00000000000679c3 */ /* 0x000ea20000008800 */
[----:B------:R-:W-:Y:S01]  /*0720*/  UMOV UR5, 0x400 ;  /* 0x0000040000057882 */ /* 0x000fe20000000000 */
[----:B------:R-:W-:Y:S01]  /*0730*/  IMAD.MOV.U32 R3, RZ, RZ, R19 ;  /* 0x000000ffff037224 */ /* 0x000fe200078e0013 */
[----:B--2---:R-:W-:-:S06]  /*0740*/  ULEA UR5, UR6, UR5, 0x18 ;  /* 0x0000000506057291 */ /* 0x004fcc000f8ec0ff */
[----:B-1----:R-:W-:-:S07]  /*0750*/  IMAD.U32 R4, RZ, RZ, UR5 ;  /* 0x00000005ff047e24 */ /* 0x002fce000f8e00ff */
.L_x_9:
[C---:B------:R-:W-:Y:S01]  /*0760*/  LEA R5, R19.reuse, R4, 0x3 ;  /* 0x0000000413057211 */ /* 0x040fe200078e18ff */
[--C-:B------:R-:W-:Y:S02]  /*0770*/  IMAD R12, R19, 0x4, R4.reuse ;  /* 0x00000004130c7824 */ /* 0x100fe400078e0204 */
[C---:B------:R-:W-:Y:S02]  /*0780*/  IMAD.IADD R3, R0.reuse, 0x1, R3 ;  /* 0x0000000100037824 */ /* 0x040fe400078e0203 */
[----:B------:R-:W-:Y:S01]  /*0790*/  IMAD R4, R0, 0x4, R4 ;  /* 0x0000000400047824 */ /* 0x000fe200078e0204 */
[----:B------:R-:W-:Y:S04]  /*07a0*/  LDS R5, [R5] ;  /* 0x0000000005057984 */ /* 0x000fe80000000800 */
[----:B------:R-:W1:Y:S02]  /*07b0*/  LDS R8, [R12] ;  /* 0x000000000c087984 */ /* 0x000e640000000800 */
[----:B-1----:R-:W-:-:S13]  /*07c0*/  ISETP.GE.AND P5, PT, R5, R8, PT ;  /* 0x000000080500720c */ /* 0x002fda0003fa6270 */
[----:B------:R2:W-:Y:S01]  /*07d0*/  @!P5 STS [R12], R5 ;  /* 0x000000050c00d388 */ /* 0x0005e20000000800 */
[----:B------:R-:W-:-:S13]  /*07e0*/  ISETP.GE.U32.AND P5, PT, R3, 0x80, PT ;  /* 0x000000800300780c */ /* 0x000fda0003fa6070 */
[----:B--2---:R-:W-:Y:S05]  /*07f0*/  @!P5 BRA `(.L_x_9) ;  /* 0xfffffffc00d8d947 */ /* 0x004fea000383ffff */
.L_x_8:
[----:B------:R-:W-:Y:S05]  /*0800*/  BSYNC.RECONVERGENT B0 ;  /* 0x0000000000007941 */ /* 0x000fea0003800200 */
.L_x_7:
[----:B------:R-:W-:Y:S01]  /*0810*/  BAR.SYNC.DEFER_BLOCKING 0x0 ;  /* 0x0000000000007b1d */ /* 0x000fe20000010000 */
[----:B------:R-:W-:-:S05]  /*0820*/  ISETP.GT.U32.AND P5, PT, R19, 0x1, PT ;  /* 0x000000011300780c */ /* 0x000fca0003fa4070 */
[----:B------:R-:W-:Y:S04]  /*0830*/  BSSY.RECONVERGENT B0, `(.L_x_10) ;  /* 0x0000011000007945 */ /* 0x000fe80003800200 */
[----:B------:R-:W-:Y:S05]  /*0840*/  @P4 BRA `(.L_x_11) ;  /* 0x00000000003c4947 */ /* 0x000fea0003800000 */
[----:B------:R-:W2:Y:S01]  /*0850*/  S2UR UR5, SR_CgaCtaId ;  /* 0x00000000000579c3 */ /* 0x000ea20000008800 */
[----:B------:R-:W-:Y:S01]  /*0860*/  UMOV UR4, 0x400 ;  /* 0x0000040000047882 */ /* 0x000fe20000000000 */
[----:B------:R-:W-:Y:S01]  /*0870*/  IMAD.MOV.U32 R3, RZ, RZ, R19 ;  /* 0x000000ffff037224 */ /* 0x000fe200078e0013 */
[----:B--2---:R-:W-:-:S06]  /*0880*/  ULEA UR4, UR5, UR4, 0x18 ;  /* 0x0000000405047291 */ /* 0x004fcc000f8ec0ff */
[----:B-1----:R-:W-:-:S07]  /*0890*/  IMAD.U32 R4, RZ, RZ, UR4 ;  /* 0x00000004ff047e24 */ /* 0x002fce000f8e00ff */
.L_x_12:
[C-C-:B------:R-:W-:Y:S02]  /*08a0*/  IMAD R5, R19.reuse, 0x8, R4.reuse ;  /* 0x0000000813057824 */ /* 0x140fe400078e0204 */
[--C-:B------:R-:W-:Y:S02]  /*08b0*/  IMAD R12, R19, 0x4, R4.reuse ;  /* 0x00000004130c7824 */ /* 0x100fe400078e0204 */
[C---:B------:R-:W-:Y:S02]  /*08c0*/  IMAD.IADD R3, R0.reuse, 0x1, R3 ;  /* 0x0000000100037824 */ /* 0x040fe400078e0203 */
[----:B------:R-:W-:Y:S01]  /*08d0*/  LDS R5, [R5] ;  /* 0x0000000005057984 */ /* 0x000fe20000000800 */
[----:B------:R-:W-:-:S03]  /*08e0*/  IMAD R4, R0, 0x4, R4 ;  /* 0x0000000400047824 */ /* 0x000fc600078e0204 */
[----:B------:R-:W1:Y:S02]  /*08f0*/  LDS R8, [R12] ;  /* 0x000000000c087984 */ /* 0x000e640000000800 */
[----:B-1----:R-:W-:-:S13]  /*0900*/  ISETP.GE.AND P4, PT, R5, R8, PT ;  /* 0x000000080500720c */ /* 0x002fda0003f86270 */
[----:B------:R2:W-:Y:S01]  /*0910*/  @!P4 STS [R12], R5 ;  /* 0x000000050c00c388 */ /* 0x0005e20000000800 */
[----:B------:R-:W-:-:S13]  /*0920*/  ISETP.GE.U32.AND P4, PT, R3, 0x40, PT ;  /* 0x000000400300780c */ /* 0x000fda0003f86070 */
[----:B--2---:R-:W-:Y:S05]  /*0930*/  @!P4 BRA `(.L_x_12) ;  /* 0xfffffffc00d8c947 */ /* 0x004fea000383ffff */
.L_x_11:
[----:B------:R-:W-:Y:S05]  /*0940*/  BSYNC.RECONVERGENT B0 ;  /* 0x0000000000007941 */ /* 0x000fea0003800200 */
.L_x_10:
[----:B------:R-:W-:Y:S06]  /*0950*/  BAR.SYNC.DEFER_BLOCKING 0x0 ;  /* 0x0000000000007b1d */ /* 0x000fec0000010000 */
[----:B------:R-:W-:Y:S04]  /*0960*/  BSSY.RECONVERGENT B0, `(.L_x_13) ;  /* 0x0000011000007945 */ /* 0x000fe80003800200 */
[----:B------:R-:W-:Y:S05]  /*0970*/  @P3 BRA `(.L_x_14) ;  /* 0x00000000003c3947 */ /* 0x000fea0003800000 */
[----:B------:R-:W2:Y:S01]  /*0980*/  S2UR UR5, SR_CgaCtaId ;  /* 0x00000000000579c3 */ /* 0x000ea20000008800 */
[----:B------:R-:W-:Y:S01]  /*0990*/  UMOV UR4, 0x400 ;  /* 0x0000040000047882 */ /* 0x000fe20000000000 */
[----:B------:R-:W-:Y:S01]  /*09a0*/  IMAD.MOV.U32 R3, RZ, RZ, R19 ;  /* 0x000000ffff037224 */ /* 0x000fe200078e0013 */
[----:B--2---:R-:W-:-:S06]  /*09b0*/  ULEA UR4, UR5, UR4, 0x18 ;  /* 0x0000000405047291 */ /* 0x004fcc000f8ec0ff */
[----:B-1----:R-:W-:-:S07]  /*09c0*/  MOV R4, UR4 ;  /* 0x0000000400047c02 */ /* 0x002fce0008000f00 */
.L_x_15:
        /* <DEDUP_REMOVED lines=10> */
.L_x_14:
[----:B------:R-:W-:Y:S05]  /*0a70*/  BSYNC.RECONVERGENT B0 ;  /* 0x0000000000007941 */ /* 0x000fea0003800200 */
.L_x_13:
[----:B------:R-:W-:Y:S06]  /*0a80*/  BAR.SYNC.DEFER_BLOCKING 0x0 ;  /* 0x0000000000007b1d */ /* 0x000fec0000010000 */
[----:B------:R-:W-:Y:S04]  /*0a90*/  BSSY.RECONVERGENT B0, `(.L_x_16) ;  /* 0x0000011000007945 */ /* 0x000fe80003800200 */
[----:B------:R-:W-:Y:S05]  /*0aa0*/  @P2 BRA `(.L_x_17) ;  /* 0x00000000003c2947 */ /* 0x000fea0003800000 */
[----:B------:R-:W2:Y:S01]  /*0ab0*/  S2UR UR5, SR_CgaCtaId ;  /* 0x00000000000579c3 */ /* 0x000ea20000008800 */
[----:B------:R-:W-:Y:S01]  /*0ac0*/  UMOV UR4, 0x400 ;  /* 0x0000040000047882 */ /* 0x000fe20000000000 */
[----:B------:R-:W-:Y:S01]  /*0ad0*/  IMAD.MOV.U32 R3, RZ, RZ, R19 ;  /* 0x000000ffff037224 */ /* 0x000fe200078e0013 */
[----:B--2---:R-:W-:-:S06]  /*0ae0*/  ULEA UR4, UR5, UR4, 0x18 ;  /* 0x0000000405047291 */ /* 0x004fcc000f8ec0ff */
[----:B-1----:R-:W-:-:S07]  /*0af0*/  IMAD.U32 R4, RZ, RZ, UR4 ;  /* 0x00000004ff047e24 */ /* 0x002fce000f8e00ff */
.L_x_18:
        /* <DEDUP_REMOVED lines=10> */
.L_x_17:
[----:B------:R-:W-:Y:S05]  /*0ba0*/  BSYNC.RECONVERGENT B0 ;  /* 0x0000000000007941 */ /* 0x000fea0003800200 */
.L_x_16:
[----:B------:R-:W-:Y:S06]  /*0bb0*/  BAR.SYNC.DEFER_BLOCKING 0x0 ;  /* 0x0000000000007b1d */ /* 0x000fec0000010000 */
[----:B------:R-:W-:Y:S04]  /*0bc0*/  BSSY.RECONVERGENT B0, `(.L_x_19) ;  /* 0x0000011000007945 */ /* 0x000fe80003800200 */
[----:B------:R-:W-:Y:S05]  /*0bd0*/  @P1 BRA `(.L_x_20) ;  /* 0x00000000003c1947 */ /* 0x000fea0003800000 */
[----:B------:R-:W2:Y:S01]  /*0be0*/  S2UR UR5, SR_CgaCtaId ;  /* 0x00000000000579c3 */ /* 0x000ea20000008800 */
[----:B------:R-:W-:Y:S01]  /*0bf0*/  UMOV UR4, 0x400 ;  /* 0x0000040000047882 */ /* 0x000fe20000000000 */
[----:B------:R-:W-:Y:S01]  /*0c00*/  MOV R3, R19 ;  /* 0x0000001300037202 */ /* 0x000fe20000000f00 */
[----:B--2---:R-:W-:-:S06]  /*0c10*/  ULEA UR4, UR5, UR4, 0x18 ;  /* 0x0000000405047291 */ /* 0x004fcc000f8ec0ff */
[----:B-1----:R-:W-:-:S07]  /*0c20*/  IMAD.U32 R4, RZ, RZ, UR4 ;  /* 0x00000004ff047e24 */ /* 0x002fce000f8e00ff */
.L_x_21:
        /* <DEDUP_REMOVED lines=10> */
.L_x_20:
[----:B------:R-:W-:Y:S05]  /*0cd0*/  BSYNC.RECONVERGENT B0 ;  /* 0x0000000000007941 */ /* 0x000fea0003800200 */
.L_x_19:
        /* <DEDUP_REMOVED lines=8> */
.L_x_24:
[C-C-:B------:R-:W-:Y:S02]  /*0d60*/  IMAD R5, R19.reuse, 0x8, R4.reuse ;  /* 0x0000000813057824 */ /* 0x140fe400078e0204 */
[----:B------:R-:W-:Y:S01]  /*0d70*/  IMAD R12, R19, 0x4, R4 ;  /* 0x00000004130c7824 */ /* 0x000fe200078e0204 */
[C---:B------:R-:W-:Y:S01]  /*0d80*/  LEA R4, R0.reuse, R4, 0x2 ;  /* 0x0000000400047211 */ /* 0x040fe200078e10ff */
[----:B------:R-:W-:Y:S02]  /*0d90*/  IMAD.IADD R3, R0, 0x1, R3 ;  /* 0x0000000100037824 */ /* 0x000fe400078e0203 */
[----:B------:R-:W-:Y:S04]  /*0da0*/  LDS R5, [R5] ;  /* 0x0000000005057984 */ /* 0x000fe80000000800 */
[----:B------:R-:W1:Y:S02]  /*0db0*/  LDS R8, [R12] ;  /* 0x000000000c087984 */ /* 0x000e640000000800 */
[----:B-1----:R-:W-:-:S13]  /*0dc0*/  ISETP.GE.AND P0, PT, R5, R8, PT ;  /* 0x000000080500720c */ /* 0x002fda0003f06270 */
[----:B------:R2:W-:Y:S01]  /*0dd0*/  @!P0 STS [R12], R5 ;  /* 0x000000050c008388 */ /* 0x0005e20000000800 */
[----:B------:R-:W-:-:S13]  /*0de0*/  ISETP.GE.U32.AND P0, PT, R3, 0x4, PT ;  /* 0x000000040300780c */ /* 0x000fda0003f06070 */
[----:B--2---:R-:W-:Y:S05]  /*0df0*/  @!P0 BRA `(.L_x_24) ;  /* 0xfffffffc00d88947 */ /* 0x004fea000383ffff */
.L_x_23:
[----:B------:R-:W-:Y:S05]  /*0e00*/  BSYNC.RECONVERGENT B0 ;  /* 0x0000000000007941 */ /* 0x000fea0003800200 */
.L_x_22:
[----:B------:R-:W-:Y:S06]  /*0e10*/  BAR.SYNC.DEFER_BLOCKING 0x0 ;  /* 0x0000000000007b1d */ /* 0x000fec0000010000 */
[----:B------:R-:W-:Y:S04]  /*0e20*/  BSSY.RECONVERGENT B0, `(.L_x_25) ;  /* 0x000000d000007945 */ /* 0x000fe80003800200 */
[----:B------:R-:W-:Y:S05]  /*0e30*/  @P5 BRA `(.L_x_26) ;  /* 0x00000000002c5947 */ /* 0x000fea0003800000 */
[----:B------:R-:W-:-:S07]  /*0e40*/  IMAD.MOV.U32 R3, RZ, RZ, R19 ;  /* 0x000000ffff037224 */ /* 0x000fce00078e0013 */
.L_x_27:
[C-C-:B-1----:R-:W-:Y:S02]  /*0e50*/  IMAD R4, R19.reuse, 0x8, R2.reuse ;  /* 0x0000000813047824 */ /* 0x142fe400078e0202 */
        /* <DEDUP_REMOVED lines=9> */
.L_x_26:
[----:B------:R-:W-:Y:S05]  /*0ef0*/  BSYNC.RECONVERGENT B0 ;  /* 0x0000000000007941 */ /* 0x000fea0003800200 */
.L_x_25:
[----:B------:R-:W-:Y:S01]  /*0f00*/  BAR.SYNC.DEFER_BLOCKING 0x0 ;  /* 0x0000000000007b1d */ /* 0x000fe20000010000 */
[----:B------:R-:W-:-:S07]  /*0f10*/  IMAD.MOV.U32 R2, RZ, RZ, 0x1 ;  /* 0x00000001ff027424 */ /* 0x000fce00078e00ff */
[----:B------:R-:W-:Y:S01]  /*0f20*/  BAR.SYNC.DEFER_BLOCKING 0x0 ;  /* 0x0000000000007b1d */ /* 0x000fe20000010000 */
[----:B------:R-:W-:-:S07]  /*0f30*/  ISETP.NE.AND P1, PT, R6, 0x2, PT ;  /* 0x000000020600780c */ /* 0x000fce0003f25270 */
[----:B------:R-:W2:Y:S01]  /*0f40*/  S2UR UR5, SR_CgaCtaId ;  /* 0x00000000000579c3 */ /* 0x000ea20000008800 */
[----:B------:R-:W-:Y:S01]  /*0f50*/  UMOV UR4, 0x400 ;  /* 0x0000040000047882 */ /* 0x000fe20000000000 */
[----:B------:R-:W-:Y:S01]  /*0f60*/  BSSY.RECONVERGENT B0, `(.L_x_28) ;  /* 0x0000018000007945 */ /* 0x000fe20003800200 */
[----:B--2---:R-:W-:-:S09]  /*0f70*/  ULEA UR4, UR5, UR4, 0x18 ;  /* 0x0000000405047291 */ /* 0x004fd2000f8ec0ff */
[----:B------:R-:W2:Y:S01]  /*0f80*/  LDS R12, [UR4] ;  /* 0x00000004ff0c7984 */ /* 0x000ea20008000800 */
[----:B------:R-:W-:Y:S06]  /*0f90*/  BAR.SYNC.DEFER_BLOCKING 0x0 ;  /* 0x0000000000007b1d */ /* 0x000fec0000010000 */
[----:B-1----:R-:W1:Y:S01]  /*0fa0*/  LDS R7, [R7] ;  /* 0x0000000007077984 */ /* 0x002e620000000800 */
[----:B--2---:R-:W-:-:S06]  /*0fb0*/  IADD3 R4, PT, PT, -R12, 0x10000, RZ ;  /* 0x000100000c047810 */ /* 0x004fcc0007ffe1ff */
[----:B------:R-:W2:Y:S08]  /*0fc0*/  I2F.F64 R4, R4 ;  /* 0x0000000400047312 */ /* 0x000eb00000201c00 */
[----:B--2---:R-:W2:Y:S02]  /*0fd0*/  MUFU.RCP64H R3, R5 ;  /* 0x0000000500037308 */ /* 0x004ea40000001800 */
[----:B--2---:R-:W-:-:S08]  /*0fe0*/  DFMA R8, -R4, R2, 1 ;  /* 0x3ff000000408742b */ /* 0x004fd00000000102 */
[----:B------:R-:W-:-:S08]  /*0ff0*/  DFMA R8, R8, R8, R8 ;  /* 0x000000080808722b */ /* 0x000fd00000000008 */
[----:B------:R-:W-:Y:S01]  /*1000*/  DFMA R2, R2, R8, R2 ;  /* 0x000000080202722b */ /* 0x000fe20000000002 */
[----:B-1----:R-:W-:-:S07]  /*1010*/  IMAD.IADD R8, R7, 0x1, -R12 ;  /* 0x0000000107087824 */ /* 0x002fce00078e0a0c */
[----:B------:R-:W-:Y:S01]  /*1020*/  DFMA R12, -R4, R2, 1 ;  /* 0x3ff00000040c742b */ /* 0x000fe20000000102 */
[----:B------:R-:W1:Y:S07]  /*1030*/  I2F.F64 R8, R8 ;  /* 0x0000000800087312 */ /* 0x000e6e0000201c00 */
[----:B------:R-:W-:-:S08]  /*1040*/  DFMA R2, R2, R12, R2 ;  /* 0x0000000c0202722b */ /* 0x000fd00000000002 */
[----:B-1----:R-:W-:Y:S01]  /*1050*/  DMUL R12, R8, R2 ;  /* 0x00000002080c7228 */ /* 0x002fe20000000000 */
[----:B------:R-:W-:-:S07]  /*1060*/  FSETP.GEU.AND P2, PT, |R9|, 6.5827683646048100446e-37, PT ;  /* 0x036000000900780b */ /* 0x000fce0003f4e200 */
[----:B------:R-:W-:-:S08]  /*1070*/  DFMA R14, -R4, R12, R8 ;  /* 0x0000000c040e722b */ /* 0x000fd00000000108 */
[----:B------:R-:W-:-:S10]  /*1080*/  DFMA R2, R2, R14, R12 ;  /* 0x0000000e0202722b */ /* 0x000fd4000000000c */
[----:B------:R-:W-:-:S05]  /*1090*/  FFMA R7, RZ, R5, R3 ;  /* 0x00000005ff077223 */ /* 0x000fca0000000003 */
[----:B------:R-:W-:-:S13]  /*10a0*/  FSETP.GT.AND P0, PT, |R7|, 1.469367938527859385e-39, PT ;  /* 0x001000000700780b */ /* 0x000fda0003f04200 */
[----:B------:R-:W-:Y:S05]  /*10b0*/  @P0 BRA P2, `(.L_x_29) ;  /* 0x0000000000080947 */ /* 0x000fea0001000000 */
[----:B0-----:R-:W-:-:S07]  /*10c0*/  MOV R22, 0x10e0 ;  /* 0x000010e000167802 */ /* 0x001fce0000000f00 */
[----:B------:R-:W-:Y:S05]  /*10d0*/  CALL.REL.NOINC `($__internal_0_$__cuda_sm20_div_rn_f64_full) ;  /* 0x00000004003c7944 */ /* 0x000fea0003c00000 */
.L_x_29:
[----:B------:R-:W-:Y:S05]  /*10e0*/  BSYNC.RECONVERGENT B0 ;  /* 0x0000000000007941 */ /* 0x000fea0003800200 */
.L_x_28:
[----:B------:R-:W1:Y:S01]  /*10f0*/  S2UR UR5, SR_CgaCtaId ;  /* 0x00000000000579c3 */ /* 0x000e620000008800 */
[----:B------:R-:W-:Y:S01]  /*1100*/  DMUL R2, R2, 255 ;  /* 0x406fe00002027828 */ /* 0x000fe20000000000 */
[----:B------:R-:W-:Y:S01]  /*1110*/  UMOV UR4, 0x400 ;  /* 0x0000040000047882 */ /* 0x000fe20000000000 */
[----:B------:R-:W2:Y:S01]  /*1120*/  LDCU.128 UR16, c[0x0][0x380] ;  /* 0x00007000ff1077ac */ /* 0x000ea20008000c00 */
[----:B------:R-:W-:Y:S01]  /*1130*/  BSSY.RECONVERGENT B0, `(.L_x_30) ;  /* 0x000001a000007945 */ /* 0x000fe20003800200 */
[----:B------:R-:W-:Y:S01]  /*1140*/  UIADD3 UR4, UPT, UPT, UR4, 0x800, URZ ;  /* 0x0000080004047890 */ /* 0x000fe2000fffe0ff */
[----:B------:R-:W3:Y:S05]  /*1150*/  LDCU.128 UR12, c[0x0][0x380] ;  /* 0x00007000ff0c77ac */ /* 0x000eea0008000c00 */
[----:B------:R-:W4:Y:S01]  /*1160*/  F2I.F64.TRUNC R2, R2 ;  /* 0x0000000200027311 */ /* 0x000f22000030d100 */
[----:B-1----:R-:W-:-:S06]  /*1170*/  ULEA UR4, UR5, UR4, 0x18 ;  /* 0x0000000405047291 */ /* 0x002fcc000f8ec0ff */
[----:B------:R-:W-:-:S05]  /*1180*/  LEA R5, R19, UR4, 0x2 ;  /* 0x0000000413057c11 */ /* 0x000fca000f8e10ff */
[----:B----4-:R1:W-:Y:S01]  /*1190*/  STS [R5], R2 ;  /* 0x0000000205007388 */ /* 0x0103e20000000800 */
[----:B------:R-:W-:Y:S06]  /*11a0*/  BAR.SYNC.DEFER_BLOCKING 0x0 ;  /* 0x0000000000007b1d */ /* 0x000fec0000010000 */
[----:B--23--:R-:W-:Y:S05]  /*11b0*/  @!P1 BRA `(.L_x_31) ;  /* 0x0000000000449947 */ /* 0x00cfea0003800000 */
[----:B------:R-:W-:Y:S02]  /*11c0*/  IMAD R9, R10, 0x10000, R19 ;  /* 0x000100000a097824 */ /* 0x000fe400078e0213 */
[----:B------:R-:W-:Y:S02]  /*11d0*/  IMAD.MOV R6, RZ, RZ, -R11 ;  /* 0x000000ffff067224 */ /* 0x000fe400078e0a0b */
[----:B------:R-:W-:Y:S02]  /*11e0*/  IMAD.MOV.U32 R8, RZ, RZ, RZ ;  /* 0x000000ffff087224 */ /* 0x000fe400078e00ff */
[----:B------:R-:W-:-:S07]  /*11f0*/  IMAD R19, R11, R0, R19 ;  /* 0x000000000b137224 */ /* 0x000fce00078e0213 */
.L_x_32:
[----:B-1----:R-:W-:-:S04]  /*1200*/  IADD3 R2, P0, PT, R9, UR12, RZ ;  /* 0x0000000c09027c10 */ /* 0x002fc8000ff1e0ff */
[----:B------:R-:W-:-:S05]  /*1210*/  IADD3.X R3, PT, PT, R8, UR13, RZ, P0, !PT ;  /* 0x0000000d08037c10 */ /* 0x000fca00087fe4ff */
[----:B--2---:R-:W2:Y:S01]  /*1220*/  LDG.E.U8 R2, desc[UR8][R2.64] ;  /* 0x0000000802027981 */ /* 0x004ea2000c1e1100 */
[----:B------:R-:W-:Y:S02]  /*1230*/  IADD3 R4, P0, PT, R9, UR14, RZ ;  /* 0x0000000e09047c10 */ /* 0x000fe4000ff1e0ff */
[----:B------:R-:W-:Y:S02]  /*1240*/  IADD3 R6, PT, PT, R6, 0x1, RZ ;  /* 0x0000000106067810 */ /* 0x000fe40007ffe0ff */
[----:B------:R-:W-:Y:S02]  /*1250*/  IADD3.X R5, PT, PT, R8, UR15, RZ, P0, !PT ;  /* 0x0000000f08057c10 */ /* 0x000fe400087fe4ff */
[----:B------:R-:W-:Y:S02]  /*1260*/  ISETP.NE.AND P0, PT, R6, RZ, PT ;  /* 0x000000ff0600720c */ /* 0x000fe40003f05270 */
[----:B------:R-:W-:-:S05]  /*1270*/  IADD3 R9, P1, PT, R0, R9, RZ ;  /* 0x0000000900097210 */ /* 0x000fca0007f3e0ff */
[----:B------:R-:W-:Y:S01]  /*1280*/  IMAD.X R8, RZ, RZ, R8, P1 ;  /* 0x000000ffff087224 */ /* 0x000fe200008e0608 */
[----:B--2---:R-:W-:-:S06]  /*1290*/  LEA R7, R2, UR4, 0x2 ;  /* 0x0000000402077c11 */ /* 0x004fcc000f8e10ff */
[----:B------:R-:W1:Y:S04]  /*12a0*/  LDS R7, [R7] ;  /* 0x0000000007077984 */ /* 0x000e680000000800 */
[----:B-1----:R2:W-:Y:S01]  /*12b0*/  STG.E.U8 desc[UR8][R4.64], R7 ;  /* 0x0000000704007986 */ /* 0x0025e2000c101108 */
[----:B------:R-:W-:Y:S05]  /*12c0*/  @P0 BRA `(.L_x_32) ;  /* 0xfffffffc00cc0947 */ /* 0x000fea000383ffff */
.L_x_31:
[----:B------:R-:W-:Y:S05]  /*12d0*/  BSYNC.RECONVERGENT B0 ;  /* 0x0000000000007941 */ /* 0x000fea0003800200 */
.L_x_30:
[----:B-12---:R-:W-:Y:S01]  /*12e0*/  IMAD R5, R10, 0x10000, R19 ;  /* 0x000100000a057824 */ /* 0x006fe200078e0213 */
[----:B------:R-:W-:Y:S03]  /*12f0*/  BSSY.RECONVERGENT B0, `(.L_x_33) ;  /* 0x000002b000007945 */ /* 0x000fe60003800200 */
[----:B------:R-:W-:Y:S02]  /*1300*/  IMAD.IADD R3, R5, 0x1, R0 ;  /* 0x0000000105037824 */ /* 0x000fe400078e0200 */
[C-C-:B------:R-:W-:Y:S02]  /*1310*/  IMAD R7, R0.reuse, 0x2, R5.reuse ;  /* 0x0000000200077824 */ /* 0x140fe400078e0205 */
[----:B------:R-:W-:-:S07]  /*1320*/  IMAD R9, R0, 0x3, R5 ;  /* 0x0000000300097824 */ /* 0x000fce00078e0205 */
.L_x_34:
[----:B-1----:R-:W-:-:S05]  /*1330*/  IADD3 R10, P0, PT, R5, UR16, RZ ;  /* 0x00000010050a7c10 */ /* 0x002fca000ff1e0ff */
[----:B------:R-:W-:-:S05]  /*1340*/  IMAD.X R11, RZ, RZ, UR17, P0 ;  /* 0x00000011ff0b7e24 */ /* 0x000fca00080e06ff */
[----:B------:R-:W2:Y:S01]  /*1350*/  LDG.E.U8 R10, desc[UR8][R10.64] ;  /* 0x000000080a0a7981 */ /* 0x000ea2000c1e1100 */
[----:B------:R-:W-:Y:S02]  /*1360*/  IADD3 R12, P0, PT, R5, UR18, RZ ;  /* 0x00000012050c7c10 */ /* 0x000fe4000ff1e0ff */
[----:B------:R-:W-:-:S03]  /*1370*/  IADD3 R14, P1, PT, R3, UR16, RZ ;  /* 0x00000010030e7c10 */ /* 0x000fc6000ff3e0ff */
[----:B------:R-:W-:Y:S02]  /*1380*/  IMAD.X R13, RZ, RZ, UR19, P0 ;  /* 0x00000013ff0d7e24 */ /* 0x000fe400080e06ff */
[----:B------:R-:W-:Y:S01]  /*1390*/  IMAD.X R15, RZ, RZ, UR17, P1 ;  /* 0x00000011ff0f7e24 */ /* 0x000fe200088e06ff */
[----:B--2---:R-:W-:-:S05]  /*13a0*/  LEA R2, R10, UR4, 0x2 ;  /* 0x000000040a027c11 */ /* 0x004fca000f8e10ff */
[----:B------:R-:W1:Y:S04]  /*13b0*/  LDS R21, [R2] ;  /* 0x0000000002157984 */ /* 0x000e680000000800 */
[----:B-1----:R-:W-:Y:S04]  /*13c0*/  STG.E.U8 desc[UR8][R12.64], R21 ;  /* 0x000000150c007986 */ /* 0x002fe8000c101108 */
[----:B------:R-:W2:Y:S01]  /*13d0*/  LDG.E.U8 R14, desc[UR8][R14.64] ;  /* 0x000000080e0e7981 */ /* 0x000ea2000c1e1100 */
[----:B------:R-:W-:Y:S02]  /*13e0*/  IADD3 R10, P0, PT, R3, UR18, RZ ;  /* 0x00000012030a7c10 */ /* 0x000fe4000ff1e0ff */
[----:B0-----:R-:W-:-:S03]  /*13f0*/  IADD3 R16, P1, PT, R7, UR16, RZ ;  /* 0x0000001007107c10 */ /* 0x001fc6000ff3e0ff */
[----:B------:R-:W-:Y:S02]  /*1400*/  IMAD.X R11, RZ, RZ, UR19, P0 ;  /* 0x00000013ff0b7e24 */ /* 0x000fe400080e06ff */
[----:B------:R-:W-:Y:S01]  /*1410*/  IMAD.X R17, RZ, RZ, UR17, P1 ;  /* 0x00000011ff117e24 */ /* 0x000fe200088e06ff */
[----:B--2---:R-:W-:-:S05]  /*1420*/  LEA R4, R14, UR4, 0x2 ;  /* 0x000000040e047c11 */ /* 0x004fca000f8e10ff */
[----:B------:R-:W0:Y:S04]  /*1430*/  LDS R23, [R4] ;  /* 0x0000000004177984 */ /* 0x000e280000000800 */
[----:B0-----:R-:W-:Y:S04]  /*1440*/  STG.E.U8 desc[UR8][R10.64], R23 ;  /* 0x000000170a007986 */ /* 0x001fe8000c101108 */
[----:B------:R-:W2:Y:S01]  /*1450*/  LDG.E.U8 R16, desc[UR8][R16.64] ;  /* 0x0000000810107981 */ /* 0x000ea2000c1e1100 */
[----:B------:R-:W-:Y:S02]  /*1460*/  IADD3 R12, P0, PT, R7, UR18, RZ ;  /* 0x00000012070c7c10 */ /* 0x000fe4000ff1e0ff */
[----:B------:R-:W-:-:S02]  /*1470*/  IADD3 R14, P1, PT, R9, UR16, RZ ;  /* 0x00000010090e7c10 */ /* 0x000fc4000ff3e0ff */
[----:B------:R-:W-:-:S03]  /*1480*/  IADD3.X R13, PT, PT, RZ, UR19, RZ, P0, !PT ;  /* 0x00000013ff0d7c10 */ /* 0x000fc600087fe4ff */
[----:B------:R-:W-:Y:S01]  /*1490*/  IMAD.X R15, RZ, RZ, UR17, P1 ;  /* 0x00000011ff0f7e24 */ /* 0x000fe200088e06ff */
[----:B--2---:R-:W-:-:S05]  /*14a0*/  LEA R2, R16, UR4, 0x2 ;  /* 0x0000000410027c11 */ /* 0x004fca000f8e10ff */
[----:B------:R-:W0:Y:S04]  /*14b0*/  LDS R21, [R2] ;  /* 0x0000000002157984 */ /* 0x000e280000000800 */
[----:B0-----:R-:W-:Y:S04]  /*14c0*/  STG.E.U8 desc[UR8][R12.64], R21 ;  /* 0x000000150c007986 */ /* 0x001fe8000c101108 */
[----:B------:R-:W2:Y:S01]  /*14d0*/  LDG.E.U8 R14, desc[UR8][R14.64] ;  /* 0x000000080e0e7981 */ /* 0x000ea2000c1e1100 */
[----:B------:R-:W-:Y:S01]  /*14e0*/  IADD3 R10, P0, PT, R9, UR18, RZ ;  /* 0x00000012090a7c10 */ /* 0x000fe2000ff1e0ff */
[----:B------:R-:W-:-:S02]  /*14f0*/  IMAD R19, R0, 0x4, R19 ;  /* 0x0000000400137824 */ /* 0x000fc400078e0213 */
[C---:B------:R-:W-:Y:S02]  /*1500*/  IMAD R3, R0.reuse, 0x4, R3 ;  /* 0x0000000400037824 */ /* 0x040fe400078e0203 */
[----:B------:R-:W-:Y:S01]  /*1510*/  IMAD.X R11, RZ, RZ, UR19, P0 ;  /* 0x00000013ff0b7e24 */ /* 0x000fe200080e06ff */
[----:B------:R-:W-:Y:S01]  /*1520*/  ISETP.GE.U32.AND P0, PT, R19, 0x10000, PT ;  /* 0x000100001300780c */ /* 0x000fe20003f06070 */
[C---:B------:R-:W-:Y:S02]  /*1530*/  IMAD R7, R0.reuse, 0x4, R7 ;  /* 0x0000000400077824 */ /* 0x040fe400078e0207 */
[C---:B------:R-:W-:Y:S02]  /*1540*/  IMAD R9, R0.reuse, 0x4, R9 ;  /* 0x0000000400097824 */ /* 0x040fe400078e0209 */
[----:B------:R-:W-:Y:S01]  /*1550*/  IMAD R5, R0, 0x4, R5 ;  /* 0x0000000400057824 */ /* 0x000fe200078e0205 */
[----:B--2---:R-:W-:-:S05]  /*1560*/  LEA R4, R14, UR4, 0x2 ;  /* 0x000000040e047c11 */ /* 0x004fca000f8e10ff */
[----:B------:R-:W0:Y:S04]  /*1570*/  LDS R23, [R4] ;  /* 0x0000000004177984 */ /* 0x000e280000000800 */
[----:B0-----:R1:W-:Y:S01]  /*1580*/  STG.E.U8 desc[UR8][R10.64], R23 ;  /* 0x000000170a007986 */ /* 0x0013e2000c101108 */
[----:B------:R-:W-:Y:S05]  /*1590*/  @!P0 BRA `(.L_x_34) ;  /* 0xfffffffc00648947 */ /* 0x000fea000383ffff */
[----:B------:R-:W-:Y:S05]  /*15a0*/  BSYNC.RECONVERGENT B0 ;  /* 0x0000000000007941 */ /* 0x000fea0003800200 */
.L_x_33:
[----:B------:R-:W-:Y:S06]  /*15b0*/  BAR.SYNC.DEFER_BLOCKING 0x0 ;  /* 0x0000000000007b1d */ /* 0x000fec0000010000 */
[----:B------:R-:W-:Y:S05]  /*15c0*/  EXIT ;  /* 0x000000000000794d */ /* 0x000fea0003800000 */
        .weak           $__internal_0_$__cuda_sm20_div_rn_f64_full
        .type           $__internal_0_$__cuda_sm20_div_rn_f64_full,@function
        .size           $__internal_0_$__cuda_sm20_div_rn_f64_full,($__internal_1_$__cuda_sm20_div_u16 - $__internal_0_$__cuda_sm20_div_rn_f64_full)
$__internal_0_$__cuda_sm20_div_rn_f64_full:
[C---:B------:R-:W-:Y:S01]  /*15d0*/  FSETP.GEU.AND P0, PT, |R5|.reuse, 1.469367938527859385e-39, PT ;  /* 0x001000000500780b */ /* 0x040fe20003f0e200 */
[----:B------:R-:W-:Y:S01]  /*15e0*/  IMAD.MOV.U32 R12, RZ, RZ, 0x1 ;  /* 0x00000001ff0c7424 */ /* 0x000fe200078e00ff */
[----:B------:R-:W-:Y:S01]  /*15f0*/  LOP3.LUT R2, R5, 0x800fffff, RZ, 0xc0, !PT ;  /* 0x800fffff05027812 */ /* 0x000fe200078ec0ff */
[----:B------:R-:W-:Y:S01]  /*1600*/  IMAD.MOV.U32 R6, RZ, RZ, R8 ;  /* 0x000000ffff067224 */ /* 0x000fe200078e0008 */
[----:B------:R-:W-:Y:S01]  /*1610*/  MOV R7, R9 ;  /* 0x0000000900077202 */ /* 0x000fe20000000f00 */
[----:B------:R-:W-:Y:S01]  /*1620*/  IMAD.MOV.U32 R18, RZ, RZ, 0x1ca00000 ;  /* 0x1ca00000ff127424 */ /* 0x000fe200078e00ff */
[----:B------:R-:W-:Y:S01]  /*1630*/  LOP3.LUT R3, R2, 0x3ff00000, RZ, 0xfc, !PT ;  /* 0x3ff0000002037812 */ /* 0x000fe200078efcff */
[----:B------:R-:W-:Y:S01]  /*1640*/  IMAD.MOV.U32 R2, RZ, RZ, R4 ;  /* 0x000000ffff027224 */ /* 0x000fe200078e0004 */
[C---:B------:R-:W-:Y:S01]  /*1650*/  FSETP.GEU.AND P3, PT, |R7|.reuse, 1.469367938527859385e-39, PT ;  /* 0x001000000700780b */ /* 0x040fe20003f6e200 */
[----:B------:R-:W-:Y:S01]  /*1660*/  BSSY.RECONVERGENT B1, `(.L_x_35) ;  /* 0x0000050000017945 */ /* 0x000fe20003800200 */
[----:B------:R-:W-:-:S02]  /*1670*/  LOP3.LUT R20, R7, 0x7ff00000, RZ, 0xc0, !PT ;  /* 0x7ff0000007147812 */ /* 0x000fc400078ec0ff */
[----:B------:R-:W-:Y:S01]  /*1680*/  LOP3.LUT R21, R5, 0x7ff00000, RZ, 0xc0, !PT ;  /* 0x7ff0000005157812 */ /* 0x000fe200078ec0ff */
[----:B------:R-:W-:Y:S02]  /*1690*/  @!P0 DMUL R2, R4, 8.98846567431157953865e+307 ;  /* 0x7fe0000004028828 */ /* 0x000fe40000000000 */
[----:B------:R-:W-:Y:S01]  /*16a0*/  IMAD.MOV.U32 R23, RZ, RZ, R20 ;  /* 0x000000ffff177224 */ /* 0x000fe200078e0014 */
[----:B------:R-:W-:-:S03]  /*16b0*/  ISETP.GE.U32.AND P2, PT, R20, R21, PT ;  /* 0x000000151400720c */ /* 0x000fc60003f46070 */
[----:B------:R-:W0:Y:S02]  /*16c0*/  MUFU.RCP64H R13, R3 ;  /* 0x00000003000d7308 */ /* 0x000e240000001800 */
[----:B------:R-:W-:Y:S02]  /*16d0*/  @!P3 LOP3.LUT R15, R5, 0x7ff00000, RZ, 0xc0, !PT ;  /* 0x7ff00000050fb812 */ /* 0x000fe400078ec0ff */
[----:B------:R-:W-:Y:S02]  /*16e0*/  @!P0 LOP3.LUT R21, R3, 0x7ff00000, RZ, 0xc0, !PT ;  /* 0x7ff0000003158812 */ /* 0x000fe400078ec0ff */
[----:B------:R-:W-:-:S04]  /*16f0*/  @!P3 ISETP.GE.U32.AND P4, PT, R20, R15, PT ;  /* 0x0000000f1400b20c */ /* 0x000fc80003f86070 */
[----:B------:R-:W-:-:S04]  /*1700*/  @!P3 SEL R15, R18, 0x63400000, !P4 ;  /* 0x63400000120fb807 */ /* 0x000fc80006000000 */
[----:B------:R-:W-:Y:S01]  /*1710*/  @!P3 LOP3.LUT R16, R15, 0x80000000, R7, 0xf8, !PT ;  /* 0x800000000f10b812 */ /* 0x000fe200078ef807 */
[----:B0-----:R-:W-:-:S03]  /*1720*/  DFMA R8, R12, -R2, 1 ;  /* 0x3ff000000c08742b */ /* 0x001fc60000000802 */
[----:B------:R-:W-:Y:S01]  /*1730*/  @!P3 LOP3.LUT R17, R16, 0x100000, RZ, 0xfc, !PT ;  /* 0x001000001011b812 */ /* 0x000fe200078efcff */
[----:B------:R-:W-:-:S04]  /*1740*/  @!P3 IMAD.MOV.U32 R16, RZ, RZ, RZ ;  /* 0x000000ffff10b224 */ /* 0x000fc800078e00ff */
[----:B------:R-:W-:-:S08]  /*1750*/  DFMA R8, R8, R8, R8 ;  /* 0x000000080808722b */ /* 0x000fd00000000008 */
[----:B------:R-:W-:Y:S01]  /*1760*/  DFMA R12, R12, R8, R12 ;  /* 0x000000080c0c722b */ /* 0x000fe2000000000c */
[----:B------:R-:W-:Y:S01]  /*1770*/  SEL R9, R18, 0x63400000, !P2 ;  /* 0x6340000012097807 */ /* 0x000fe20005000000 */
[----:B------:R-:W-:-:S03]  /*1780*/  IMAD.MOV.U32 R8, RZ, RZ, R6 ;  /* 0x000000ffff087224 */ /* 0x000fc600078e0006 */
[----:B------:R-:W-:-:S03]  /*1790*/  LOP3.LUT R9, R9, 0x800fffff, R7, 0xf8, !PT ;  /* 0x800fffff09097812 */ /* 0x000fc600078ef807 */
[----:B------:R-:W-:-:S03]  /*17a0*/  DFMA R14, R12, -R2, 1 ;  /* 0x3ff000000c0e742b */ /* 0x000fc60000000802 */
[----:B------:R-:W-:-:S05]  /*17b0*/  @!P3 DFMA R8, R8, 2, -R16 ;  /* 0x400000000808b82b */ /* 0x000fca0000000810 */
[----:B------:R-:W-:-:S05]  /*17c0*/  DFMA R14, R12, R14, R12 ;  /* 0x0000000e0c0e722b */ /* 0x000fca000000000c */
[----:B------:R-:W-:-:S03]  /*17d0*/  @!P3 LOP3.LUT R23, R9, 0x7ff00000, RZ, 0xc0, !PT ;  /* 0x7ff000000917b812 */ /* 0x000fc600078ec0ff */
[----:B------:R-:W-:Y:S02]  /*17e0*/  DMUL R12, R14, R8 ;  /* 0x000000080e0c7228 */ /* 0x000fe40000000000 */
[----:B------:R-:W-:-:S05]  /*17f0*/  VIADD R24, R23, 0xffffffff ;  /* 0xffffffff17187836 */ /* 0x000fca0000000000 */
[----:B------:R-:W-:Y:S01]  /*1800*/  ISETP.GT.U32.AND P0, PT, R24, 0x7feffffe, PT ;  /* 0x7feffffe1800780c */ /* 0x000fe20003f04070 */
[----:B------:R-:W-:Y:S01]  /*1810*/  VIADD R24, R21, 0xffffffff ;  /* 0xffffffff15187836 */ /* 0x000fe20000000000 */
[----:B------:R-:W-:-:S04]  /*1820*/  DFMA R16, R12, -R2, R8 ;  /* 0x800000020c10722b */ /* 0x000fc80000000008 */
[----:B------:R-:W-:-:S04]  /*1830*/  ISETP.GT.U32.OR P0, PT, R24, 0x7feffffe, P0 ;  /* 0x7feffffe1800780c */ /* 0x000fc80000704470 */
[----:B------:R-:W-:-:S09]  /*1840*/  DFMA R16, R14, R16, R12 ;  /* 0x000000100e10722b */ /* 0x000fd2000000000c */
[----:B------:R-:W-:Y:S05]  /*1850*/  @P0 BRA `(.L_x_36) ;  /* 0x00000000006c0947 */ /* 0x000fea0003800000 */
[----:B------:R-:W-:-:S04]  /*1860*/  LOP3.LUT R7, R5, 0x7ff00000, RZ, 0xc0, !PT ;  /* 0x7ff0000005077812 */ /* 0x000fc800078ec0ff */
[CC--:B------:R-:W-:Y:S02]  /*1870*/  VIADDMNMX R6, R20.reuse, -R7.reuse, 0xb9600000, !PT ;  /* 0xb960000014067446 */ /* 0x0c0fe40007800907 */
[----:B------:R-:W-:Y:S02]  /*1880*/  ISETP.GE.U32.AND P0, PT, R20, R7, PT ;  /* 0x000000071400720c */ /* 0x000fe40003f06070 */
[----:B------:R-:W-:Y:S02]  /*1890*/  VIMNMX R6, PT, PT, R6, 0x46a00000, PT ;  /* 0x46a0000006067848 */ /* 0x000fe40003fe0100 */
[----:B------:R-:W-:-:S05]  /*18a0*/  SEL R7, R18, 0x63400000, !P0 ;  /* 0x6340000012077807 */ /* 0x000fca0004000000 */
[----:B------:R-:W-:Y:S01]  /*18b0*/  IMAD.IADD R14, R6, 0x1, -R7 ;  /* 0x00000001060e7824 */ /* 0x000fe200078e0a07 */
[----:B------:R-:W-:-:S03]  /*18c0*/  MOV R6, RZ ;  /* 0x000000ff00067202 */ /* 0x000fc60000000f00 */
[----:B------:R-:W-:-:S06]  /*18d0*/  VIADD R7, R14, 0x7fe00000 ;  /* 0x7fe000000e077836 */ /* 0x000fcc0000000000 */
[----:B------:R-:W-:-:S10]  /*18e0*/  DMUL R12, R16, R6 ;  /* 0x00000006100c7228 */ /* 0x000fd40000000000 */
[----:B------:R-:W-:-:S13]  /*18f0*/  FSETP.GTU.AND P0, PT, |R13|, 1.469367938527859385e-39, PT ;  /* 0x001000000d00780b */ /* 0x000fda0003f0c200 */
[----:B------:R-:W-:Y:S05]  /*1900*/  @P0 BRA `(.L_x_37) ;  /* 0x0000000000940947 */ /* 0x000fea0003800000 */
[----:B------:R-:W-:Y:S01]  /*1910*/  DFMA R2, R16, -R2, R8 ;  /* 0x800000021002722b */ /* 0x000fe20000000008 */
[----:B------:R-:W-:-:S09]  /*1920*/  IMAD.MOV.U32 R6, RZ, RZ, RZ ;  /* 0x000000ffff067224 */ /* 0x000fd200078e00ff */
[C---:B------:R-:W-:Y:S02]  /*1930*/  FSETP.NEU.AND P0, PT, R3.reuse, RZ, PT ;  /* 0x000000ff0300720b */ /* 0x040fe40003f0d000 */
[----:B------:R-:W-:-:S04]  /*1940*/  LOP3.LUT R5, R3, 0x80000000, R5, 0x48, !PT ;  /* 0x8000000003057812 */ /* 0x000fc800078e4805 */
[----:B------:R-:W-:-:S07]  /*1950*/  LOP3.LUT R7, R5, R7, RZ, 0xfc, !PT ;  /* 0x0000000705077212 */ /* 0x000fce00078efcff */
[----:B------:R-:W-:Y:S05]  /*1960*/  @!P0 BRA `(.L_x_37) ;  /* 0x00000000007c8947 */ /* 0x000fea0003800000 */
[----:B------:R-:W-:Y:S01]  /*1970*/  IMAD.MOV R3, RZ, RZ, -R14 ;  /* 0x000000ffff037224 */ /* 0x000fe200078e0a0e */
[----:B------:R-:W-:Y:S01]  /*1980*/  DMUL.RP R6, R16, R6 ;  /* 0x0000000610067228 */ /* 0x000fe20000008000 */
[----:B------:R-:W-:-:S06]  /*1990*/  IMAD.MOV.U32 R2, RZ, RZ, RZ ;  /* 0x000000ffff027224 */ /* 0x000fcc00078e00ff */
[----:B------:R-:W-:-:S03]  /*19a0*/  DFMA R2, R12, -R2, R16 ;  /* 0x800000020c02722b */ /* 0x000fc60000000010 */
[----:B------:R-:W-:-:S03]  /*19b0*/  LOP3.LUT R5, R7, R5, RZ, 0x3c, !PT ;  /* 0x0000000507057212 */ /* 0x000fc600078e3cff */
[----:B------:R-:W-:-:S04]  /*19c0*/  IADD3 R2, PT, PT, -R14, -0x43300000, RZ ;  /* 0xbcd000000e027810 */ /* 0x000fc80007ffe1ff */
[----:B------:R-:W-:-:S04]  /*19d0*/  FSETP.NEU.AND P0, PT, |R3|, R2, PT ;  /* 0x000000020300720b */ /* 0x000fc80003f0d200 */
[----:B------:R-:W-:Y:S02]  /*19e0*/  FSEL R12, R6, R12, !P0 ;  /* 0x0000000c060c7208 */ /* 0x000fe40004000000 */
[----:B------:R-:W-:Y:S01]  /*19f0*/  FSEL R13, R5, R13, !P0 ;  /* 0x0000000d050d7208 */ /* 0x000fe20004000000 */
[----:B------:R-:W-:Y:S06]  /*1a00*/  BRA `(.L_x_37) ;  /* 0x0000000000547947 */ /* 0x000fec0003800000 */
.L_x_36:
[----:B------:R-:W-:-:S14]  /*1a10*/  DSETP.NAN.AND P0, PT, R6, R6, PT ;  /* 0x000000060600722a */ /* 0x000fdc0003f08000 */
[----:B------:R-:W-:Y:S05]  /*1a20*/  @P0 BRA `(.L_x_38) ;  /* 0x0000000000440947 */ /* 0x000fea0003800000 */
[----:B------:R-:W-:-:S14]  /*1a30*/  DSETP.NAN.AND P0, PT, R4, R4, PT ;  /* 0x000000040400722a */ /* 0x000fdc0003f08000 */
[----:B------:R-:W-:Y:S05]  /*1a40*/  @P0 BRA `(.L_x_39) ;  /* 0x0000000000300947 */ /* 0x000fea0003800000 */
[----:B------:R-:W-:Y:S01]  /*1a50*/  ISETP.NE.AND P0, PT, R23, R21, PT ;  /* 0x000000151700720c */ /* 0x000fe20003f05270 */
[----:B------:R-:W-:Y:S02]  /*1a60*/  IMAD.MOV.U32 R12, RZ, RZ, 0x0 ;  /* 0x00000000ff0c7424 */ /* 0x000fe400078e00ff */
[----:B------:R-:W-:-:S10]  /*1a70*/  IMAD.MOV.U32 R13, RZ, RZ, -0x80000 ;  /* 0xfff80000ff0d7424 */ /* 0x000fd400078e00ff */
[----:B------:R-:W-:Y:S05]  /*1a80*/  @!P0 BRA `(.L_x_37) ;  /* 0x0000000000348947 */ /* 0x000fea0003800000 */
[----:B------:R-:W-:Y:S02]  /*1a90*/  ISETP.NE.AND P0, PT, R23, 0x7ff00000, PT ;  /* 0x7ff000001700780c */ /* 0x000fe40003f05270 */
[----:B------:R-:W-:Y:S02]  /*1aa0*/  LOP3.LUT R13, R7, 0x80000000, R5, 0x48, !PT ;  /* 0x80000000070d7812 */ /* 0x000fe400078e4805 */
[----:B------:R-:W-:-:S13]  /*1ab0*/  ISETP.EQ.OR P0, PT, R21, RZ, !P0 ;  /* 0x000000ff1500720c */ /* 0x000fda0004702670 */
[----:B------:R-:W-:Y:S01]  /*1ac0*/  @P0 LOP3.LUT R2, R13, 0x7ff00000, RZ, 0xfc, !PT ;  /* 0x7ff000000d020812 */ /* 0x000fe200078efcff */
[----:B------:R-:W-:Y:S02]  /*1ad0*/  @!P0 IMAD.MOV.U32 R12, RZ, RZ, RZ ;  /* 0x000000ffff0c8224 */ /* 0x000fe400078e00ff */
[----:B------:R-:W-:Y:S02]  /*1ae0*/  @P0 IMAD.MOV.U32 R12, RZ, RZ, RZ ;  /* 0x000000ffff0c0224 */ /* 0x000fe400078e00ff */
[----:B------:R-:W-:Y:S01]  /*1af0*/  @P0 IMAD.MOV.U32 R13, RZ, RZ, R2 ;  /* 0x000000ffff0d0224 */ /* 0x000fe200078e0002 */
[----:B------:R-:W-:Y:S06]  /*1b00*/  BRA `(.L_x_37) ;  /* 0x0000000000147947 */ /* 0x000fec0003800000 */
.L_x_39:
[----:B------:R-:W-:Y:S01]  /*1b10*/  LOP3.LUT R13, R5, 0x80000, RZ, 0xfc, !PT ;  /* 0x00080000050d7812 */ /* 0x000fe200078efcff */
[----:B------:R-:W-:Y:S01]  /*1b20*/  IMAD.MOV.U32 R12, RZ, RZ, R4 ;  /* 0x000000ffff0c7224 */ /* 0x000fe200078e0004 */
[----:B------:R-:W-:Y:S06]  /*1b30*/  BRA `(.L_x_37) ;  /* 0x0000000000087947 */ /* 0x000fec0003800000 */
.L_x_38:
[----:B------:R-:W-:Y:S02]  /*1b40*/  LOP3.LUT R13, R7, 0x80000, RZ, 0xfc, !PT ;  /* 0x00080000070d7812 */ /* 0x000fe400078efcff */
[----:B------:R-:W-:-:S07]  /*1b50*/  MOV R12, R6 ;  /* 0x00000006000c7202 */ /* 0x000fce0000000f00 */
.L_x_37:
[----:B------:R-:W-:Y:S05]  /*1b60*/  BSYNC.RECONVERGENT B1 ;  /* 0x0000000000017941 */ /* 0x000fea0003800200 */
.L_x_35:
[----:B------:R-:W-:Y:S02]  /*1b70*/  IMAD.MOV.U32 R23, RZ, RZ, 0x0 ;  /* 0x00000000ff177424 */ /* 0x000fe400078e00ff */
[----:B------:R-:W-:Y:S02]  /*1b80*/  IMAD.MOV.U32 R2, RZ, RZ, R12 ;  /* 0x000000ffff027224 */ /* 0x000fe400078e000c */
[----:B------:R-:W-:Y:S01]  /*1b90*/  IMAD.MOV.U32 R3, RZ, RZ, R13 ;  /* 0x000000ffff037224 */ /* 0x000fe200078e000d */
[----:B------:R-:W-:Y:S06]  /*1ba0*/  RET.REL.NODEC R22 `(_Z20process_image_kernelPhS_) ;  /* 0xffffffe416147950 */ /* 0x000fec0003c3ffff */
        .weak           $__internal_1_$__cuda_sm20_div_u16
        .type           $__internal_1_$__cuda_sm20_div_u16,@function
        .size           $__internal_1_$__cuda_sm20_div_u16,(.L_x_42 - $__internal_1_$__cuda_sm20_div_u16)
$__internal_1_$__cuda_sm20_div_u16:
[----:B------:R-:W0:Y:S01]  /*1bb0*/  I2F.U16 R6, R5 ;  /* 0x0000000500067306 */ /* 0x000e220000101000 */
[----:B------:R-:W-:Y:S01]  /*1bc0*/  IMAD.MOV.U32 R7, RZ, RZ, 0x4b800000 ;  /* 0x4b800000ff077424 */ /* 0x000fe200078e00ff */
[----:B------:R-:W-:Y:S02]  /*1bd0*/  I2FP.F32.U32.RZ R4, R4 ;  /* 0x0000000400047245 */ /* 0x000fe4000020d000 */
[C---:B0-----:R-:W-:Y:S02]  /*1be0*/  FSETP.GEU.AND P1, PT, |R6|.reuse, 1.175494350822287508e-38, PT ;  /* 0x008000000600780b */ /* 0x041fe40003f2e200 */
[----:B------:R-:W-:Y:S02]  /*1bf0*/  FSETP.GT.AND P0, PT, |R6|, 8.50705917302346158658e+37, PT ;  /* 0x7e8000000600780b */ /* 0x000fe40003f04200 */
[----:B------:R-:W-:-:S04]  /*1c00*/  FSEL R7, R7, 1, !P1 ;  /* 0x3f80000007077808 */ /* 0x000fc80004800000 */
[----:B------:R-:W-:Y:S02]  /*1c10*/  FSEL R7, R7, 0.25, !P0 ;  /* 0x3e80000007077808 */ /* 0x000fe40004000000 */
[----:B------:R-:W-:Y:S01]  /*1c20*/  ISETP.NE.U32.AND P0, PT, R5, RZ, PT ;  /* 0x000000ff0500720c */ /* 0x000fe20003f05070 */
[----:B------:R-:W-:Y:S02]  /*1c30*/  IMAD.MOV.U32 R5, RZ, RZ, 0x0 ;  /* 0x00000000ff057424 */ /* 0x000fe400078e00ff */
[----:B------:R-:W-:-:S06]  /*1c40*/  FMUL R6, R6, R7 ;  /* 0x0000000706067220 */ /* 0x000fcc0000400000 */
[----:B------:R-:W0:Y:S02]  /*1c50*/  MUFU.RCP R6, R6 ;  /* 0x0000000600067308 */ /* 0x000e240000001000 */
[----:B0-----:R-:W-:-:S04]  /*1c60*/  FMUL R7, R7, R6 ;  /* 0x0000000607077220 */ /* 0x001fc80000400000 */
[----:B------:R-:W-:-:S04]  /*1c70*/  VIADD R7, R7, 0x2 ;  /* 0x0000000207077836 */ /* 0x000fc80000000000 */
[----:B------:R-:W-:Y:S01]  /*1c80*/  FMUL.RZ R7, R4, R7 ;  /* 0x0000000704077220 */ /* 0x000fe2000040c000 */
[----:B------:R-:W-:-:S05]  /*1c90*/  IMAD.MOV.U32 R4, RZ, RZ, R9 ;  /* 0x000000ffff047224 */ /* 0x000fca00078e0009 */
[----:B------:R-:W0:Y:S02]  /*1ca0*/  F2I.U32.TRUNC.NTZ R7, R7 ;  /* 0x0000000700077305 */ /* 0x000e24000020f000 */
[----:B0-----:R-:W-:Y:S01]  /*1cb0*/  LOP3.LUT R8, R7, 0xffff, RZ, 0xc0, !PT ;  /* 0x0000ffff07087812 */ /* 0x001fe200078ec0ff */
[----:B------:R-:W-:Y:S01]  /*1cc0*/  @!P0 IMAD.MOV.U32 R8, RZ, RZ, -0x1 ;  /* 0xffffffffff088424 */ /* 0x000fe200078e00ff */
[----:B------:R-:W-:Y:S06]  /*1cd0*/  RET.REL.NODEC R4 `(_Z20process_image_kernelPhS_) ;  /* 0xffffffe004c87950 */ /* 0x000fec0003c3ffff */
.L_x_40:
[----:B------:R-:W-:-:S00]  /*1ce0*/  BRA `(.L_x_40) ;  /* 0xfffffffc00fc7947 */ /* 0x000fc0000383ffff */
[----:B------:R-:W-:-:S00]  /*1cf0*/  NOP ;  /* 0x0000000000007918 */ /* 0x000fc00000000000 */
        /* <DEDUP_REMOVED lines=8> */
.L_x_42:


//--------------------- .nv.shared._Z20process_image_kernelPhS_ --------------------------
	.section	.nv.shared._Z20process_image_kernelPhS_,"aw",@nobits
	.sectionflags	@""
	.align	4
.nv.shared._Z20process_image_kernelPhS_:
	.zero		4096


//--------------------- .nv.shared.reserved.0     --------------------------
	.section	.nv.shared.reserved.0,"aw",@nobits
	.weak		__nv_reservedSMEM_offset_0_alias
	.size		__nv_reservedSMEM_offset_0_alias, 0, 64
	.other		__nv_reservedSMEM_offset_0_alias,@"STO_CUDA_RESERVED_SHARED STV_DEFAULT"
__nv_reservedSMEM_offset_0_alias:
	.zero		0
	.zero		64


//--------------------- .nv.constant0._Z20process_image_kernelPhS_ --------------------------
	.section	.nv.constant0._Z20process_image_kernelPhS_,"a",@progbits
	.sectionflags	@""
	.align	4
.nv.constant0._Z20process_image_kernelPhS_:
	.zero		912


//--------------------- SYMBOLS --------------------------

	.type		.nv.reservedSmem.offset0,@object
	.size		.nv.reservedSmem.offset0,0x4
	.type		.nv.reservedSmem.cap,@object
	.size		.nv.reservedSmem.cap,0x4
